	.target	sm_90a

	.elftype	@"ET_EXEC"


//--------------------- .note.nv.tkinfo           --------------------------
	.section	.note.nv.tkinfo,"",@"SHT_NOTE"
	.sectionflags	@"SHF_NOTE_NV_TKINFO"
	.tkinfo
        /*0018*/ 	.word	0x00000002
        /*0030*/ 	.string	""
        /*0030*/ 	.string	"ptxas"
        /*0030*/ 	.string	"Cuda compilation tools, release 13.0, V13.0.88"
        /*0030*/ 	.string	"Build cuda_13.0.r13.0/compiler.36424714_0"
        /*0030*/ 	.string	"-arch sm_90a -m 64 "



//--------------------- .note.nv.cuinfo           --------------------------
	.section	.note.nv.cuinfo,"",@"SHT_NOTE"
	.sectionflags	@"SHF_NOTE_NV_CUINFO"
        /*0018*/ 	.short	0x0002
        /*001a*/ 	.short	0x005a
        /*001c*/ 	.short	0x0082
	.zero		2


//--------------------- .nv.info                  --------------------------
	.section	.nv.info,"",@"SHT_CUDA_INFO"
	.align	4


	//----- nvinfo : EIATTR_REGCOUNT
	.align		4
        /*0000*/ 	.byte	0x04, 0x2f
        /*0002*/ 	.short	(.L_12 - .L_11)
	.align		4
.L_11:
        /*0004*/ 	.word	index@(_ZN7cutlass13device_kernelINS_4conv6kernel13ConvUniversalINS1_16ConvProblemShapeILNS1_8OperatorE2ELi2EEENS1_10collective14CollectiveConvINS1_46MainloopSm90TmaGmmaWarpSpecializedImplicitGemmILS5_2ELi18ELi2EN4cute5tupleIJNSA_1CILi1EEESD_SD_EEENS1_36KernelImplicitTmaWarpSpecializedSm90ELi1EEENSB_IJNSC_ILi128EEENSB_IJNSC_ILi64EEEEEENSB_IJNSC_ILi32EEEEEEEEENS_10bfloat16_tESN_NSA_8TiledMMAINSA_8MMA_AtomIJNSA_4SM904GMMA27MMA_64x64x16_F32BF16BF16_SSILNSR_5MajorE1ELST_1ELNSR_7ScaleInE1ELSU_1EEEEEENSA_6LayoutISE_NSB_IJNSC_ILi0EEESY_SY_EEEEENSB_IJNSA_10UnderscoreES11_S11_EEEEENS7_6detail26Sm90ImplicitGemmTileTraitsINSA_13SM90_TMA_LOADENSA_14ComposedLayoutINSA_7SwizzleILi3ELi4ELi3EEENSA_18smem_ptr_flag_bitsILi16EEENSX_INSB_IJNSB_IJSI_NSC_ILi2EEEEEENSB_IJNSC_ILi8EEENSC_ILi4EEEEEENSB_IJSD_NSC_ILi18EEEEEEEEENSB_IJNSB_IJSD_NSC_ILi2048EEEEEENSB_IJSI_NSC_ILi512EEEEEENSB_IJSY_NSC_ILi4096EEEEEEEEEEEEEvEENS15_INSA_20SM90_TMA_LOAD_IM2COLENS17_IS19_S1B_NSX_INSB_IJNSB_IJSI_SD_EEES1G_S1I_EEENSB_IJNSB_IJSD_SY_EEES1N_NSB_IJSY_S1K_EEEEEEEEEEvEEEENS_8epilogue10collective6detail29Sm90TmaWarpSpecializedAdapterINS25_15DefaultEpilogueISN_NSB_IJlNSB_IJSD_llEEESY_EEES2A_NS24_6thread17LinearCombinationISN_Li1EffLNS2B_9ScaleType4KindE0ELNS_15FloatRoundStyleE2ESN_EENS_4gemm15EpilogueDefaultEEEEEvvEEEEvNT_6ParamsE)
        /*0008*/ 	.word	0x0000006a


	//----- nvinfo : EIATTR_FRAME_SIZE
	.align		4
.L_12:
        /*000c*/ 	.byte	0x04, 0x11
        /*000e*/ 	.short	(.L_14 - .L_13)
	.align		4
.L_13:
        /*0010*/ 	.word	index@(_ZN7cutlass13device_kernelINS_4conv6kernel13ConvUniversalINS1_16ConvProblemShapeILNS1_8OperatorE2ELi2EEENS1_10collective14CollectiveConvINS1_46MainloopSm90TmaGmmaWarpSpecializedImplicitGemmILS5_2ELi18ELi2EN4cute5tupleIJNSA_1CILi1EEESD_SD_EEENS1_36KernelImplicitTmaWarpSpecializedSm90ELi1EEENSB_IJNSC_ILi128EEENSB_IJNSC_ILi64EEEEEENSB_IJNSC_ILi32EEEEEEEEENS_10bfloat16_tESN_NSA_8TiledMMAINSA_8MMA_AtomIJNSA_4SM904GMMA27MMA_64x64x16_F32BF16BF16_SSILNSR_5MajorE1ELST_1ELNSR_7ScaleInE1ELSU_1EEEEEENSA_6LayoutISE_NSB_IJNSC_ILi0EEESY_SY_EEEEENSB_IJNSA_10UnderscoreES11_S11_EEEEENS7_6detail26Sm90ImplicitGemmTileTraitsINSA_13SM90_TMA_LOADENSA_14ComposedLayoutINSA_7SwizzleILi3ELi4ELi3EEENSA_18smem_ptr_flag_bitsILi16EEENSX_INSB_IJNSB_IJSI_NSC_ILi2EEEEEENSB_IJNSC_ILi8EEENSC_ILi4EEEEEENSB_IJSD_NSC_ILi18EEEEEEEEENSB_IJNSB_IJSD_NSC_ILi2048EEEEEENSB_IJSI_NSC_ILi512EEEEEENSB_IJSY_NSC_ILi4096EEEEEEEEEEEEEvEENS15_INSA_20SM90_TMA_LOAD_IM2COLENS17_IS19_S1B_NSX_INSB_IJNSB_IJSI_SD_EEES1G_S1I_EEENSB_IJNSB_IJSD_SY_EEES1N_NSB_IJSY_S1K_EEEEEEEEEEvEEEENS_8epilogue10collective6detail29Sm90TmaWarpSpecializedAdapterINS25_15DefaultEpilogueISN_NSB_IJlNSB_IJSD_llEEESY_EEES2A_NS24_6thread17LinearCombinationISN_Li1EffLNS2B_9ScaleType4KindE0ELNS_15FloatRoundStyleE2ESN_EENS_4gemm15EpilogueDefaultEEEEEvvEEEEvNT_6ParamsE)
        /*0014*/ 	.word	0x00000000


	//----- nvinfo : EIATTR_MIN_STACK_SIZE
	.align		4
.L_14:
        /*0018*/ 	.byte	0x04, 0x12
        /*001a*/ 	.short	(.L_16 - .L_15)
	.align		4
.L_15:
        /*001c*/ 	.word	index@(_ZN7cutlass13device_kernelINS_4conv6kernel13ConvUniversalINS1_16ConvProblemShapeILNS1_8OperatorE2ELi2EEENS1_10collective14CollectiveConvINS1_46MainloopSm90TmaGmmaWarpSpecializedImplicitGemmILS5_2ELi18ELi2EN4cute5tupleIJNSA_1CILi1EEESD_SD_EEENS1_36KernelImplicitTmaWarpSpecializedSm90ELi1EEENSB_IJNSC_ILi128EEENSB_IJNSC_ILi64EEEEEENSB_IJNSC_ILi32EEEEEEEEENS_10bfloat16_tESN_NSA_8TiledMMAINSA_8MMA_AtomIJNSA_4SM904GMMA27MMA_64x64x16_F32BF16BF16_SSILNSR_5MajorE1ELST_1ELNSR_7ScaleInE1ELSU_1EEEEEENSA_6LayoutISE_NSB_IJNSC_ILi0EEESY_SY_EEEEENSB_IJNSA_10UnderscoreES11_S11_EEEEENS7_6detail26Sm90ImplicitGemmTileTraitsINSA_13SM90_TMA_LOADENSA_14ComposedLayoutINSA_7SwizzleILi3ELi4ELi3EEENSA_18smem_ptr_flag_bitsILi16EEENSX_INSB_IJNSB_IJSI_NSC_ILi2EEEEEENSB_IJNSC_ILi8EEENSC_ILi4EEEEEENSB_IJSD_NSC_ILi18EEEEEEEEENSB_IJNSB_IJSD_NSC_ILi2048EEEEEENSB_IJSI_NSC_ILi512EEEEEENSB_IJSY_NSC_ILi4096EEEEEEEEEEEEEvEENS15_INSA_20SM90_TMA_LOAD_IM2COLENS17_IS19_S1B_NSX_INSB_IJNSB_IJSI_SD_EEES1G_S1I_EEENSB_IJNSB_IJSD_SY_EEES1N_NSB_IJSY_S1K_EEEEEEEEEEvEEEENS_8epilogue10collective6detail29Sm90TmaWarpSpecializedAdapterINS25_15DefaultEpilogueISN_NSB_IJlNSB_IJSD_llEEESY_EEES2A_NS24_6thread17LinearCombinationISN_Li1EffLNS2B_9ScaleType4KindE0ELNS_15FloatRoundStyleE2ESN_EENS_4gemm15EpilogueDefaultEEEEEvvEEEEvNT_6ParamsE)
        /*0020*/ 	.word	0x00000000
.L_16:


//--------------------- .nv.compat                --------------------------
	.section	.nv.compat,"",@"SHT_CUDA_COMPAT_INFO"
	.align	4
        /*0000*/ 	.byte	0x02, 0x09, 0x01, 0x00, 0x02, 0x02, 0x04, 0x00, 0x02, 0x05, 0x05, 0x00, 0x03, 0x07, 0x01, 0x01
        /*0010*/ 	.byte	0x02, 0x03, 0x01, 0x00, 0x02, 0x06, 0x01, 0x00, 0x04, 0x0b, 0x08, 0x00, 0x00, 0x00, 0x00, 0x00
        /*0020*/ 	.byte	0x00, 0x00, 0x00, 0x00


//--------------------- .nv.info._ZN7cutlass13device_kernelINS_4conv6kernel13ConvUniversalINS1_16ConvProblemShapeILNS1_8OperatorE2ELi2EEENS1_10collective14CollectiveConvINS1_46MainloopSm90TmaGmmaWarpSpecializedImplicitGemmILS5_2ELi18ELi2EN4cute5tupleIJNSA_1CILi1EEESD_SD_EEENS1_36KernelImplicitTmaWarpSpecializedSm90ELi1EEENSB_IJNSC_ILi128EEENSB_IJNSC_ILi64EEEEEENSB_IJNSC_ILi32EEEEEEEEENS_10bfloat16_tESN_NSA_8TiledMMAINSA_8MMA_AtomIJNSA_4SM904GMMA27MMA_64x64x16_F32BF16BF16_SSILNSR_5MajorE1ELST_1ELNSR_7ScaleInE1ELSU_1EEEEEENSA_6LayoutISE_NSB_IJNSC_ILi0EEESY_SY_EEEEENSB_IJNSA_10UnderscoreES11_S11_EEEEENS7_6detail26Sm90ImplicitGemmTileTraitsINSA_13SM90_TMA_LOADENSA_14ComposedLayoutINSA_7SwizzleILi3ELi4ELi3EEENSA_18smem_ptr_flag_bitsILi16EEENSX_INSB_IJNSB_IJSI_NSC_ILi2EEEEEENSB_IJNSC_ILi8EEENSC_ILi4EEEEEENSB_IJSD_NSC_ILi18EEEEEEEEENSB_IJNSB_IJSD_NSC_ILi2048EEEEEENSB_IJSI_NSC_ILi512EEEEEENSB_IJSY_NSC_ILi4096EEEEEEEEEEEEEvEENS15_INSA_20SM90_TMA_LOAD_IM2COLENS17_IS19_S1B_NSX_INSB_IJNSB_IJSI_SD_EEES1G_S1I_EEENSB_IJNSB_IJSD_SY_EEES1N_NSB_IJSY_S1K_EEEEEEEEEEvEEEENS_8epilogue10collective6detail29Sm90TmaWarpSpecializedAdapterINS25_15DefaultEpilogueISN_NSB_IJlNSB_IJSD_llEEESY_EEES2A_NS24_6thread17LinearCombinationISN_Li1EffLNS2B_9ScaleType4KindE0ELNS_15FloatRoundStyleE2ESN_EENS_4gemm15EpilogueDefaultEEEEEvvEEEEvNT_6ParamsE --------------------------
	.section	.nv.info._ZN7cutlass13device_kernelINS_4conv6kernel13ConvUniversalINS1_16ConvProblemShapeILNS1_8OperatorE2ELi2EEENS1_10collective14CollectiveConvINS1_46MainloopSm90TmaGmmaWarpSpecializedImplicitGemmILS5_2ELi18ELi2EN4cute5tupleIJNSA_1CILi1EEESD_SD_EEENS1_36KernelImplicitTmaWarpSpecializedSm90ELi1EEENSB_IJNSC_ILi128EEENSB_IJNSC_ILi64EEEEEENSB_IJNSC_ILi32EEEEEEEEENS_10bfloat16_tESN_NSA_8TiledMMAINSA_8MMA_AtomIJNSA_4SM904GMMA27MMA_64x64x16_F32BF16BF16_SSILNSR_5MajorE1ELST_1ELNSR_7ScaleInE1ELSU_1EEEEEENSA_6LayoutISE_NSB_IJNSC_ILi0EEESY_SY_EEEEENSB_IJNSA_10UnderscoreES11_S11_EEEEENS7_6detail26Sm90ImplicitGemmTileTraitsINSA_13SM90_TMA_LOADENSA_14ComposedLayoutINSA_7SwizzleILi3ELi4ELi3EEENSA_18smem_ptr_flag_bitsILi16EEENSX_INSB_IJNSB_IJSI_NSC_ILi2EEEEEENSB_IJNSC_ILi8EEENSC_ILi4EEEEEENSB_IJSD_NSC_ILi18EEEEEEEEENSB_IJNSB_IJSD_NSC_ILi2048EEEEEENSB_IJSI_NSC_ILi512EEEEEENSB_IJSY_NSC_ILi4096EEEEEEEEEEEEEvEENS15_INSA_20SM90_TMA_LOAD_IM2COLENS17_IS19_S1B_NSX_INSB_IJNSB_IJSI_SD_EEES1G_S1I_EEENSB_IJNSB_IJSD_SY_EEES1N_NSB_IJSY_S1K_EEEEEEEEEEvEEEENS_8epilogue10collective6detail29Sm90TmaWarpSpecializedAdapterINS25_15DefaultEpilogueISN_NSB_IJlNSB_IJSD_llEEESY_EEES2A_NS24_6thread17LinearCombinationISN_Li1EffLNS2B_9ScaleType4KindE0ELNS_15FloatRoundStyleE2ESN_EENS_4gemm15EpilogueDefaultEEEEEvvEEEEvNT_6ParamsE,"",@"SHT_CUDA_INFO"
	.sectionflags	@""
	.align	4


	//----- nvinfo : EIATTR_CUDA_API_VERSION
	.align		4
        /*0000*/ 	.byte	0x04, 0x37
        /*0002*/ 	.short	(.L_18 - .L_17)
.L_17:
        /*0004*/ 	.word	0x00000082


	//----- nvinfo : EIATTR_KPARAM_INFO
	.align		4
.L_18:
        /*0008*/ 	.byte	0x04, 0x17
        /*000a*/ 	.short	(.L_20 - .L_19)
.L_19:
        /*000c*/ 	.word	0x00000000
        /*0010*/ 	.short	0x0000
        /*0012*/ 	.short	0x0070
        /*0014*/ 	.byte	0x00, 0xf0, 0x01, 0x0e


	//----- nvinfo : EIATTR_SPARSE_MMA_MASK
	.align		4
.L_20:
        /*0018*/ 	.byte	0x03, 0x50
        /*001a*/ 	.short	0x0000


	//----- nvinfo : EIATTR_MAXREG_COUNT
	.align		4
        /*001c*/ 	.byte	0x03, 0x1b
        /*001e*/ 	.short	0x00ff


	//----- nvinfo : EIATTR_NUM_BARRIERS
	.align		4
        /*0020*/ 	.byte	0x02, 0x4c
        /*0022*/ 	.byte	0x01
	.zero		1


	//----- nvinfo : EIATTR_MERCURY_ISA_VERSION
	.align		4
        /*0024*/ 	.byte	0x03, 0x5f
        /*0026*/ 	.short	0x0101


	//----- nvinfo : EIATTR_COOP_GROUP_MASK_REGIDS
	.align		4
        /*0028*/ 	.byte	0x04, 0x29
        /*002a*/ 	.short	(.L_22 - .L_21)


	//   ....[0]....
.L_21:
        /*002c*/ 	.word	0xffffffff


	//   ....[1]....
        /*0030*/ 	.word	0xffffffff


	//   ....[2]....
        /*0034*/ 	.word	0xffffffff


	//----- nvinfo : EIATTR_COOP_GROUP_INSTR_OFFSETS
	.align		4
.L_22:
        /*0038*/ 	.byte	0x04, 0x28
        /*003a*/ 	.short	(.L_24 - .L_23)


	//   ....[0]....
.L_23:
        /*003c*/ 	.word	0x00000060


	//   ....[1]....
        /*0040*/ 	.word	0x00000070


	//   ....[2]....
        /*0044*/ 	.word	0x00000130


	//----- nvinfo : EIATTR_MBARRIER_INSTR_OFFSETS
	.align		4
.L_24:
        /*0048*/ 	.byte	0x04, 0x39
        /*004a*/ 	.short	(.L_26 - .L_25)


	//   ....[0]....
.L_25:
        /*004c*/ 	.word	0x00000270
        /*0050*/ 	.word	0x000000ff
        /*0054*/ 	.word	0x00036000
        /*0058*/ 	.short	0x0100
        /*005a*/ 	.byte	0x08
	.zero		1


	//   ....[1]....
        /*005c*/ 	.word	0x00000280
        /*0060*/ 	.word	0x000000ff
        /*0064*/ 	.word	0x00036090
        /*0068*/ 	.short	0x0100
        /*006a*/ 	.byte	0x08
	.zero		1


	//   ....[2]....
        /*006c*/ 	.word	0x00000290
        /*0070*/ 	.word	0x000000ff
        /*0074*/ 	.word	0x00036008
        /*0078*/ 	.short	0x0100
        /*007a*/ 	.byte	0x08
	.zero		1


	//   ....[3]....
        /*007c*/ 	.word	0x000002a0
        /*0080*/ 	.word	0x000000ff
        /*0084*/ 	.word	0x00036098
        /*0088*/ 	.short	0x0100
        /*008a*/ 	.byte	0x08
	.zero		1


	//   ....[4]....
        /*008c*/ 	.word	0x000002b0
        /*0090*/ 	.word	0x000000ff
        /*0094*/ 	.word	0x00036010
        /*0098*/ 	.short	0x0100
        /*009a*/ 	.byte	0x08
	.zero		1


	//   ....[5]....
        /*009c*/ 	.word	0x000002c0
        /*00a0*/ 	.word	0x000000ff
        /*00a4*/ 	.word	0x000360a0
        /*00a8*/ 	.short	0x0100
        /*00aa*/ 	.byte	0x08
	.zero		1


	//   ....[6]....
        /*00ac*/ 	.word	0x000002d0
        /*00b0*/ 	.word	0x000000ff
        /*00b4*/ 	.word	0x00036018
        /*00b8*/ 	.short	0x0100
        /*00ba*/ 	.byte	0x08
	.zero		1


	//   ....[7]....
        /*00bc*/ 	.word	0x000002e0
        /*00c0*/ 	.word	0x000000ff
        /*00c4*/ 	.word	0x000360a8
        /*00c8*/ 	.short	0x0100
        /*00ca*/ 	.byte	0x08
	.zero		1


	//   ....[8]....
        /*00cc*/ 	.word	0x000002f0
        /*00d0*/ 	.word	0x000000ff
        /*00d4*/ 	.word	0x00036020
        /*00d8*/ 	.short	0x0100
        /*00da*/ 	.byte	0x08
	.zero		1


	//   ....[9]....
        /*00dc*/ 	.word	0x00000300
        /*00e0*/ 	.word	0x000000ff
        /*00e4*/ 	.word	0x000360b0
        /*00e8*/ 	.short	0x0100
        /*00ea*/ 	.byte	0x08
	.zero		1


	//   ....[10]....
        /*00ec*/ 	.word	0x00000310
        /*00f0*/ 	.word	0x000000ff
        /*00f4*/ 	.word	0x00036028
        /*00f8*/ 	.short	0x0100
        /*00fa*/ 	.byte	0x08
	.zero		1


	//   ....[11]....
        /*00fc*/ 	.word	0x00000320
        /*0100*/ 	.word	0x000000ff
        /*0104*/ 	.word	0x000360b8
        /*0108*/ 	.short	0x0100
        /*010a*/ 	.byte	0x08
	.zero		1


	//   ....[12]....
        /*010c*/ 	.word	0x00000330
        /*0110*/ 	.word	0x000000ff
        /*0114*/ 	.word	0x00036030
        /*0118*/ 	.short	0x0100
        /*011a*/ 	.byte	0x08
	.zero		1


	//   ....[13]....
        /*011c*/ 	.word	0x00000340
        /*0120*/ 	.word	0x000000ff
        /*0124*/ 	.word	0x000360c0
        /*0128*/ 	.short	0x0100
        /*012a*/ 	.byte	0x08
	.zero		1


	//   ....[14]....
        /*012c*/ 	.word	0x00000350
        /*0130*/ 	.word	0x000000ff
        /*0134*/ 	.word	0x00036038
        /*0138*/ 	.short	0x0100
        /*013a*/ 	.byte	0x08
	.zero		1


	//   ....[15]....
        /*013c*/ 	.word	0x00000360
        /*0140*/ 	.word	0x000000ff
        /*0144*/ 	.word	0x000360c8
        /*0148*/ 	.short	0x0100
        /*014a*/ 	.byte	0x08
	.zero		1


	//   ....[16]....
        /*014c*/ 	.word	0x00000370
        /*0150*/ 	.word	0x000000ff
        /*0154*/ 	.word	0x00036040
        /*0158*/ 	.short	0x0100
        /*015a*/ 	.byte	0x08
	.zero		1


	//   ....[17]....
        /*015c*/ 	.word	0x00000380
        /*0160*/ 	.word	0x000000ff
        /*0164*/ 	.word	0x000360d0
        /*0168*/ 	.short	0x0100
        /*016a*/ 	.byte	0x08
	.zero		1


	//   ....[18]....
        /*016c*/ 	.word	0x00000390
        /*0170*/ 	.word	0x000000ff
        /*0174*/ 	.word	0x00036048
        /*0178*/ 	.short	0x0100
        /*017a*/ 	.byte	0x08
	.zero		1


	//   ....[19]....
        /*017c*/ 	.word	0x000003a0
        /*0180*/ 	.word	0x000000ff
        /*0184*/ 	.word	0x000360d8
        /*0188*/ 	.short	0x0100
        /*018a*/ 	.byte	0x08
	.zero		1


	//   ....[20]....
        /*018c*/ 	.word	0x000003b0
        /*0190*/ 	.word	0x000000ff
        /*0194*/ 	.word	0x00036050
        /*0198*/ 	.short	0x0100
        /*019a*/ 	.byte	0x08
	.zero		1


	//   ....[21]....
        /*019c*/ 	.word	0x000003c0
        /*01a0*/ 	.word	0x000000ff
        /*01a4*/ 	.word	0x000360e0
        /*01a8*/ 	.short	0x0100
        /*01aa*/ 	.byte	0x08
	.zero		1


	//   ....[22]....
        /*01ac*/ 	.word	0x000003d0
        /*01b0*/ 	.word	0x000000ff
        /*01b4*/ 	.word	0x00036058
        /*01b8*/ 	.short	0x0100
        /*01ba*/ 	.byte	0x08
	.zero		1


	//   ....[23]....
        /*01bc*/ 	.word	0x000003e0
        /*01c0*/ 	.word	0x000000ff
        /*01c4*/ 	.word	0x000360e8
        /*01c8*/ 	.short	0x0100
        /*01ca*/ 	.byte	0x08
	.zero		1


	//   ....[24]....
        /*01cc*/ 	.word	0x000003f0
        /*01d0*/ 	.word	0x000000ff
        /*01d4*/ 	.word	0x00036060
        /*01d8*/ 	.short	0x0100
        /*01da*/ 	.byte	0x08
	.zero		1


	//   ....[25]....
        /*01dc*/ 	.word	0x00000400
        /*01e0*/ 	.word	0x000000ff
        /*01e4*/ 	.word	0x000360f0
        /*01e8*/ 	.short	0x0100
        /*01ea*/ 	.byte	0x08
	.zero		1


	//   ....[26]....
        /*01ec*/ 	.word	0x00000410
        /*01f0*/ 	.word	0x000000ff
        /*01f4*/ 	.word	0x00036068
        /*01f8*/ 	.short	0x0100
        /*01fa*/ 	.byte	0x08
	.zero		1


	//   ....[27]....
        /*01fc*/ 	.word	0x00000420
        /*0200*/ 	.word	0x000000ff
        /*0204*/ 	.word	0x000360f8
        /*0208*/ 	.short	0x0100
        /*020a*/ 	.byte	0x08
	.zero		1


	//   ....[28]....
        /*020c*/ 	.word	0x00000430
        /*0210*/ 	.word	0x000000ff
        /*0214*/ 	.word	0x00036070
        /*0218*/ 	.short	0x0100
        /*021a*/ 	.byte	0x08
	.zero		1


	//   ....[29]....
        /*021c*/ 	.word	0x00000440
        /*0220*/ 	.word	0x000000ff
        /*0224*/ 	.word	0x00036100
        /*0228*/ 	.short	0x0100
        /*022a*/ 	.byte	0x08
	.zero		1


	//   ....[30]....
        /*022c*/ 	.word	0x00000450
        /*0230*/ 	.word	0x000000ff
        /*0234*/ 	.word	0x00036078
        /*0238*/ 	.short	0x0100
        /*023a*/ 	.byte	0x08
	.zero		1


	//   ....[31]....
        /*023c*/ 	.word	0x00000460
        /*0240*/ 	.word	0x000000ff
        /*0244*/ 	.word	0x00036108
        /*0248*/ 	.short	0x0100
        /*024a*/ 	.byte	0x08
	.zero		1


	//   ....[32]....
        /*024c*/ 	.word	0x00000470
        /*0250*/ 	.word	0x000000ff
        /*0254*/ 	.word	0x00036080
        /*0258*/ 	.short	0x0100
        /*025a*/ 	.byte	0x08
	.zero		1


	//   ....[33]....
        /*025c*/ 	.word	0x00000480
        /*0260*/ 	.word	0x000000ff
        /*0264*/ 	.word	0x00036110
        /*0268*/ 	.short	0x0100
        /*026a*/ 	.byte	0x08
	.zero		1


	//   ....[34]....
        /*026c*/ 	.word	0x00000490
        /*0270*/ 	.word	0x000000ff
        /*0274*/ 	.word	0x00036088
        /*0278*/ 	.short	0x0100
        /*027a*/ 	.byte	0x08
	.zero		1


	//   ....[35]....
        /*027c*/ 	.word	0x000004a0
        /*0280*/ 	.word	0x000000ff
        /*0284*/ 	.word	0x00036118
        /*0288*/ 	.short	0x0100
        /*028a*/ 	.byte	0x08
	.zero		1


	//   ....[36]....
        /*028c*/ 	.word	0x00000ee0
        /*0290*/ 	.word	0x00000003
        /*0294*/ 	.word	0x00036000
        /*0298*/ 	.short	0x010a
        /*029a*/ 	.byte	0x3f
	.zero		1


	//   ....[37]....
        /*029c*/ 	.word	0x00001220
        /*02a0*/ 	.word	0x00000006
        /*02a4*/ 	.word	0x00036000
        /*02a8*/ 	.short	0x010a
        /*02aa*/ 	.byte	0x3f
	.zero		1


	//   ....[38]....
        /*02ac*/ 	.word	0x00001420
        /*02b0*/ 	.word	0x000000ff
        /*02b4*/ 	.word	0x00000000
        /*02b8*/ 	.short	0x0101
        /*02ba*/ 	.byte	0x06
	.zero		1


	//   ....[39]....
        /*02bc*/ 	.word	0x00001630
        /*02c0*/ 	.word	0x00000004
        /*02c4*/ 	.word	0x00000000
        /*02c8*/ 	.short	0x0101
        /*02ca*/ 	.byte	0x3f
	.zero		1


	//   ....[40]....
        /*02cc*/ 	.word	0x000066d0
        /*02d0*/ 	.word	0x00000005
        /*02d4*/ 	.word	0x00036090
        /*02d8*/ 	.short	0x010a
        /*02da*/ 	.byte	0x3f
	.zero		1


	//   ....[41]....
        /*02dc*/ 	.word	0x00006cc0
        /*02e0*/ 	.word	0x00000004
        /*02e4*/ 	.word	0x00000000
        /*02e8*/ 	.short	0x010a
        /*02ea*/ 	.byte	0x3f
	.zero		1


	//   ....[42]....
        /*02ec*/ 	.word	0x00006d70
        /*02f0*/ 	.word	0x00000000
        /*02f4*/ 	.word	0x00000000
        /*02f8*/ 	.short	0x010a
        /*02fa*/ 	.byte	0x3f
	.zero		1


	//   ....[43]....
        /*02fc*/ 	.word	0x00006e20
        /*0300*/ 	.word	0x00000000
        /*0304*/ 	.word	0x00000000
        /*0308*/ 	.short	0x010a
        /*030a*/ 	.byte	0x3f
	.zero		1


	//   ....[44]....
        /*030c*/ 	.word	0x00006ed0
        /*0310*/ 	.word	0x00000000
        /*0314*/ 	.word	0x00000000
        /*0318*/ 	.short	0x010a
        /*031a*/ 	.byte	0x3f
	.zero		1


	//   ....[45]....
        /*031c*/ 	.word	0x00006f80
        /*0320*/ 	.word	0x00000000
        /*0324*/ 	.word	0x00000000
        /*0328*/ 	.short	0x010a
        /*032a*/ 	.byte	0x3f
	.zero		1


	//   ....[46]....
        /*032c*/ 	.word	0x00007030
        /*0330*/ 	.word	0x00000000
        /*0334*/ 	.word	0x00000000
        /*0338*/ 	.short	0x010a
        /*033a*/ 	.byte	0x3f
	.zero		1


	//   ....[47]....
        /*033c*/ 	.word	0x000070e0
        /*0340*/ 	.word	0x00000000
        /*0344*/ 	.word	0x00000000
        /*0348*/ 	.short	0x010a
        /*034a*/ 	.byte	0x3f
	.zero		1


	//   ....[48]....
        /*034c*/ 	.word	0x00007190
        /*0350*/ 	.word	0x00000000
        /*0354*/ 	.word	0x00000000
        /*0358*/ 	.short	0x010a
        /*035a*/ 	.byte	0x3f
	.zero		1


	//   ....[49]....
        /*035c*/ 	.word	0x00007240
        /*0360*/ 	.word	0x00000000
        /*0364*/ 	.word	0x00000000
        /*0368*/ 	.short	0x010a
        /*036a*/ 	.byte	0x3f
	.zero		1


	//   ....[50]....
        /*036c*/ 	.word	0x000072f0
        /*0370*/ 	.word	0x00000000
        /*0374*/ 	.word	0x00000000
        /*0378*/ 	.short	0x010a
        /*037a*/ 	.byte	0x3f
	.zero		1


	//   ....[51]....
        /*037c*/ 	.word	0x000073a0
        /*0380*/ 	.word	0x00000000
        /*0384*/ 	.word	0x00000000
        /*0388*/ 	.short	0x010a
        /*038a*/ 	.byte	0x3f
	.zero		1


	//   ....[52]....
        /*038c*/ 	.word	0x00007450
        /*0390*/ 	.word	0x00000000
        /*0394*/ 	.word	0x00000000
        /*0398*/ 	.short	0x010a
        /*039a*/ 	.byte	0x3f
	.zero		1


	//   ....[53]....
        /*039c*/ 	.word	0x00007500
        /*03a0*/ 	.word	0x00000000
        /*03a4*/ 	.word	0x00000000
        /*03a8*/ 	.short	0x010a
        /*03aa*/ 	.byte	0x3f
	.zero		1


	//   ....[54]....
        /*03ac*/ 	.word	0x000075b0
        /*03b0*/ 	.word	0x00000000
        /*03b4*/ 	.word	0x00000000
        /*03b8*/ 	.short	0x010a
        /*03ba*/ 	.byte	0x3f
	.zero		1


	//   ....[55]....
        /*03bc*/ 	.word	0x00007660
        /*03c0*/ 	.word	0x00000000
        /*03c4*/ 	.word	0x00000000
        /*03c8*/ 	.short	0x010a
        /*03ca*/ 	.byte	0x3f
	.zero		1


	//   ....[56]....
        /*03cc*/ 	.word	0x00007710
        /*03d0*/ 	.word	0x00000000
        /*03d4*/ 	.word	0x00000000
        /*03d8*/ 	.short	0x010a
        /*03da*/ 	.byte	0x3f
	.zero		1


	//   ....[57]....
        /*03dc*/ 	.word	0x000077c0
        /*03e0*/ 	.word	0x00000000
        /*03e4*/ 	.word	0x00000000
        /*03e8*/ 	.short	0x010a
        /*03ea*/ 	.byte	0x3f
	.zero		1


	//   ....[58]....
        /*03ec*/ 	.word	0x00007870
        /*03f0*/ 	.word	0x00000002
        /*03f4*/ 	.word	0x00000000
        /*03f8*/ 	.short	0x010a
        /*03fa*/ 	.byte	0x3f
	.zero		1


	//----- nvinfo : EIATTR_NUM_MBARRIERS
	.align		4
.L_26:
        /*03fc*/ 	.byte	0x03, 0x38
        /*03fe*/ 	.short	0x0024


	//----- nvinfo : EIATTR_EXIT_INSTR_OFFSETS
	.align		4
        /*0400*/ 	.byte	0x04, 0x1c
        /*0402*/ 	.short	(.L_28 - .L_27)


	//   ....[0]....
.L_27:
        /*0404*/ 	.word	0x00000c10


	//   ....[1]....
        /*0408*/ 	.word	0x00001860


	//   ....[2]....
        /*040c*/ 	.word	0x00001980


	//   ....[3]....
        /*0410*/ 	.word	0x00004f70


	//   ....[4]....
        /*0414*/ 	.word	0x00004fa0


	//   ....[5]....
        /*0418*/ 	.word	0x000064a0


	//   ....[6]....
        /*041c*/ 	.word	0x000064d0


	//   ....[7]....
        /*0420*/ 	.word	0x000064f0


	//   ....[8]....
        /*0424*/ 	.word	0x00006bb0


	//   ....[9]....
        /*0428*/ 	.word	0x000078a0


	//----- nvinfo : EIATTR_MAX_THREADS
	.align		4
.L_28:
        /*042c*/ 	.byte	0x04, 0x05
        /*042e*/ 	.short	(.L_30 - .L_29)
.L_29:
        /*0430*/ 	.word	0x00000100
        /*0434*/ 	.word	0x00000001
        /*0438*/ 	.word	0x00000001


	//----- nvinfo : EIATTR_CRS_STACK_SIZE
	.align		4
.L_30:
        /*043c*/ 	.byte	0x04, 0x1e
        /*043e*/ 	.short	(.L_32 - .L_31)
.L_31:
        /*0440*/ 	.word	0x00000000


	//----- nvinfo : EIATTR_CBANK_PARAM_SIZE
	.align		4
.L_32:
        /*0444*/ 	.byte	0x03, 0x19
        /*0446*/ 	.short	0x03f0


	//----- nvinfo : EIATTR_PARAM_CBANK
	.align		4
        /*0448*/ 	.byte	0x04, 0x0a
        /*044a*/ 	.short	(.L_34 - .L_33)
	.align		4
.L_33:
        /*044c*/ 	.word	index@(.nv.constant0._ZN7cutlass13device_kernelINS_4conv6kernel13ConvUniversalINS1_16ConvProblemShapeILNS1_8OperatorE2ELi2EEENS1_10collective14CollectiveConvINS1_46MainloopSm90TmaGmmaWarpSpecializedImplicitGemmILS5_2ELi18ELi2EN4cute5tupleIJNSA_1CILi1EEESD_SD_EEENS1_36KernelImplicitTmaWarpSpecializedSm90ELi1EEENSB_IJNSC_ILi128EEENSB_IJNSC_ILi64EEEEEENSB_IJNSC_ILi32EEEEEEEEENS_10bfloat16_tESN_NSA_8TiledMMAINSA_8MMA_AtomIJNSA_4SM904GMMA27MMA_64x64x16_F32BF16BF16_SSILNSR_5MajorE1ELST_1ELNSR_7ScaleInE1ELSU_1EEEEEENSA_6LayoutISE_NSB_IJNSC_ILi0EEESY_SY_EEEEENSB_IJNSA_10UnderscoreES11_S11_EEEEENS7_6detail26Sm90ImplicitGemmTileTraitsINSA_13SM90_TMA_LOADENSA_14ComposedLayoutINSA_7SwizzleILi3ELi4ELi3EEENSA_18smem_ptr_flag_bitsILi16EEENSX_INSB_IJNSB_IJSI_NSC_ILi2EEEEEENSB_IJNSC_ILi8EEENSC_ILi4EEEEEENSB_IJSD_NSC_ILi18EEEEEEEEENSB_IJNSB_IJSD_NSC_ILi2048EEEEEENSB_IJSI_NSC_ILi512EEEEEENSB_IJSY_NSC_ILi4096EEEEEEEEEEEEEvEENS15_INSA_20SM90_TMA_LOAD_IM2COLENS17_IS19_S1B_NSX_INSB_IJNSB_IJSI_SD_EEES1G_S1I_EEENSB_IJNSB_IJSD_SY_EEES1N_NSB_IJSY_S1K_EEEEEEEEEEvEEEENS_8epilogue10collective6detail29Sm90TmaWarpSpecializedAdapterINS25_15DefaultEpilogueISN_NSB_IJlNSB_IJSD_llEEESY_EEES2A_NS24_6thread17LinearCombinationISN_Li1EffLNS2B_9ScaleType4KindE0ELNS_15FloatRoundStyleE2ESN_EENS_4gemm15EpilogueDefaultEEEEEvvEEEEvNT_6ParamsE)
        /*0450*/ 	.short	0x0210
        /*0452*/ 	.short	0x03f0


	//----- nvinfo : EIATTR_SW_WAR
	.align		4
.L_34:
        /*0454*/ 	.byte	0x04, 0x36
        /*0456*/ 	.short	(.L_36 - .L_35)
.L_35:
        /*0458*/ 	.word	0x00000008
.L_36:


//--------------------- .nv.callgraph             --------------------------
	.section	.nv.callgraph,"",@"SHT_CUDA_CALLGRAPH"
	.align	4
	.sectionentsize	8
	.align		4
        /*0000*/ 	.word	0x00000000
	.align		4
        /*0004*/ 	.word	0xffffffff
	.align		4
        /*0008*/ 	.word	0x00000000
	.align		4
        /*000c*/ 	.word	0xfffffffe
	.align		4
        /*0010*/ 	.word	0x00000000
	.align		4
        /*0014*/ 	.word	0xfffffffd
	.align		4
        /*0018*/ 	.word	0x00000000
	.align		4
        /*001c*/ 	.word	0xfffffffc


//--------------------- .nv.constant4             --------------------------
	.section	.nv.constant4,"a",@progbits
	.align	8
	.align		8
.nv.constant4:
        /*0000*/ 	.dword	_ZN39_INTERNAL_0f2c53b5_4_k_cu_0d8428da_27904cuda3std3__45__cpo5beginE
	.align		8
        /*0008*/ 	.dword	_ZN39_INTERNAL_0f2c53b5_4_k_cu_0d8428da_27904cuda3std3__45__cpo3endE
	.align		8
        /*0010*/ 	.dword	_ZN39_INTERNAL_0f2c53b5_4_k_cu_0d8428da_27904cuda3std3__45__cpo6cbeginE
	.align		8
        /*0018*/ 	.dword	_ZN39_INTERNAL_0f2c53b5_4_k_cu_0d8428da_27904cuda3std3__45__cpo4cendE
	.align		8
        /*0020*/ 	.dword	_ZN39_INTERNAL_0f2c53b5_4_k_cu_0d8428da_27904cuda3std3__441_GLOBAL__N__0f2c53b5_4_k_cu_0d8428da_27906ignoreE
	.align		8
        /*0028*/ 	.dword	_ZN39_INTERNAL_0f2c53b5_4_k_cu_0d8428da_27904cuda3std3__419piecewise_constructE
	.align		8
        /*0030*/ 	.dword	_ZN39_INTERNAL_0f2c53b5_4_k_cu_0d8428da_27904cuda3std3__48in_placeE
	.align		8
        /*0038*/ 	.dword	_ZN39_INTERNAL_0f2c53b5_4_k_cu_0d8428da_27904cuda3std6ranges3__45__cpo4swapE
	.align		8
        /*0040*/ 	.dword	_ZN39_INTERNAL_0f2c53b5_4_k_cu_0d8428da_27904cuda3std6ranges3__45__cpo9iter_moveE
	.align		8
        /*0048*/ 	.dword	_ZN39_INTERNAL_0f2c53b5_4_k_cu_0d8428da_27904cute7productE
	.align		8
        /*0050*/ 	.dword	_ZN39_INTERNAL_0f2c53b5_4_k_cu_0d8428da_27904cute1_E


//--------------------- .text._ZN7cutlass13device_kernelINS_4conv6kernel13ConvUniversalINS1_16ConvProblemShapeILNS1_8OperatorE2ELi2EEENS1_10collective14CollectiveConvINS1_46MainloopSm90TmaGmmaWarpSpecializedImplicitGemmILS5_2ELi18ELi2EN4cute5tupleIJNSA_1CILi1EEESD_SD_EEENS1_36KernelImplicitTmaWarpSpecializedSm90ELi1EEENSB_IJNSC_ILi128EEENSB_IJNSC_ILi64EEEEEENSB_IJNSC_ILi32EEEEEEEEENS_10bfloat16_tESN_NSA_8TiledMMAINSA_8MMA_AtomIJNSA_4SM904GMMA27MMA_64x64x16_F32BF16BF16_SSILNSR_5MajorE1ELST_1ELNSR_7ScaleInE1ELSU_1EEEEEENSA_6LayoutISE_NSB_IJNSC_ILi0EEESY_SY_EEEEENSB_IJNSA_10UnderscoreES11_S11_EEEEENS7_6detail26Sm90ImplicitGemmTileTraitsINSA_13SM90_TMA_LOADENSA_14ComposedLayoutINSA_7SwizzleILi3ELi4ELi3EEENSA_18smem_ptr_flag_bitsILi16EEENSX_INSB_IJNSB_IJSI_NSC_ILi2EEEEEENSB_IJNSC_ILi8EEENSC_ILi4EEEEEENSB_IJSD_NSC_ILi18EEEEEEEEENSB_IJNSB_IJSD_NSC_ILi2048EEEEEENSB_IJSI_NSC_ILi512EEEEEENSB_IJSY_NSC_ILi4096EEEEEEEEEEEEEvEENS15_INSA_20SM90_TMA_LOAD_IM2COLENS17_IS19_S1B_NSX_INSB_IJNSB_IJSI_SD_EEES1G_S1I_EEENSB_IJNSB_IJSD_SY_EEES1N_NSB_IJSY_S1K_EEEEEEEEEEvEEEENS_8epilogue10collective6detail29Sm90TmaWarpSpecializedAdapterINS25_15DefaultEpilogueISN_NSB_IJlNSB_IJSD_llEEESY_EEES2A_NS24_6thread17LinearCombinationISN_Li1EffLNS2B_9ScaleType4KindE0ELNS_15FloatRoundStyleE2ESN_EENS_4gemm15EpilogueDefaultEEEEEvvEEEEvNT_6ParamsE --------------------------
	.section	.text._ZN7cutlass13device_kernelINS_4conv6kernel13ConvUniversalINS1_16ConvProblemShapeILNS1_8OperatorE2ELi2EEENS1_10collective14CollectiveConvINS1_46MainloopSm90TmaGmmaWarpSpecializedImplicitGemmILS5_2ELi18ELi2EN4cute5tupleIJNSA_1CILi1EEESD_SD_EEENS1_36KernelImplicitTmaWarpSpecializedSm90ELi1EEENSB_IJNSC_ILi128EEENSB_IJNSC_ILi64EEEEEENSB_IJNSC_ILi32EEEEEEEEENS_10bfloat16_tESN_NSA_8TiledMMAINSA_8MMA_AtomIJNSA_4SM904GMMA27MMA_64x64x16_F32BF16BF16_SSILNSR_5MajorE1ELST_1ELNSR_7ScaleInE1ELSU_1EEEEEENSA_6LayoutISE_NSB_IJNSC_ILi0EEESY_SY_EEEEENSB_IJNSA_10UnderscoreES11_S11_EEEEENS7_6detail26Sm90ImplicitGemmTileTraitsINSA_13SM90_TMA_LOADENSA_14ComposedLayoutINSA_7SwizzleILi3ELi4ELi3EEENSA_18smem_ptr_flag_bitsILi16EEENSX_INSB_IJNSB_IJSI_NSC_ILi2EEEEEENSB_IJNSC_ILi8EEENSC_ILi4EEEEEENSB_IJSD_NSC_ILi18EEEEEEEEENSB_IJNSB_IJSD_NSC_ILi2048EEEEEENSB_IJSI_NSC_ILi512EEEEEENSB_IJSY_NSC_ILi4096EEEEEEEEEEEEEvEENS15_INSA_20SM90_TMA_LOAD_IM2COLENS17_IS19_S1B_NSX_INSB_IJNSB_IJSI_SD_EEES1G_S1I_EEENSB_IJNSB_IJSD_SY_EEES1N_NSB_IJSY_S1K_EEEEEEEEEEvEEEENS_8epilogue10collective6detail29Sm90TmaWarpSpecializedAdapterINS25_15DefaultEpilogueISN_NSB_IJlNSB_IJSD_llEEESY_EEES2A_NS24_6thread17LinearCombinationISN_Li1EffLNS2B_9ScaleType4KindE0ELNS_15FloatRoundStyleE2ESN_EENS_4gemm15EpilogueDefaultEEEEEvvEEEEvNT_6ParamsE,"ax",@progbits
	.align	128
.text._ZN7cutlass13device_kernelINS_4conv6kernel13ConvUniversalINS1_16ConvProblemShapeILNS1_8OperatorE2ELi2EEENS1_10collective14CollectiveConvINS1_46MainloopSm90TmaGmmaWarpSpecializedImplicitGemmILS5_2ELi18ELi2EN4cute5tupleIJNSA_1CILi1EEESD_SD_EEENS1_36KernelImplicitTmaWarpSpecializedSm90ELi1EEENSB_IJNSC_ILi128EEENSB_IJNSC_ILi64EEEEEENSB_IJNSC_ILi32EEEEEEEEENS_10bfloat16_tESN_NSA_8TiledMMAINSA_8MMA_AtomIJNSA_4SM904GMMA27MMA_64x64x16_F32BF16BF16_SSILNSR_5MajorE1ELST_1ELNSR_7ScaleInE1ELSU_1EEEEEENSA_6LayoutISE_NSB_IJNSC_ILi0EEESY_SY_EEEEENSB_IJNSA_10UnderscoreES11_S11_EEEEENS7_6detail26Sm90ImplicitGemmTileTraitsINSA_13SM90_TMA_LOADENSA_14ComposedLayoutINSA_7SwizzleILi3ELi4ELi3EEENSA_18smem_ptr_flag_bitsILi16EEENSX_INSB_IJNSB_IJSI_NSC_ILi2EEEEEENSB_IJNSC_ILi8EEENSC_ILi4EEEEEENSB_IJSD_NSC_ILi18EEEEEEEEENSB_IJNSB_IJSD_NSC_ILi2048EEEEEENSB_IJSI_NSC_ILi512EEEEEENSB_IJSY_NSC_ILi4096EEEEEEEEEEEEEvEENS15_INSA_20SM90_TMA_LOAD_IM2COLENS17_IS19_S1B_NSX_INSB_IJNSB_IJSI_SD_EEES1G_S1I_EEENSB_IJNSB_IJSD_SY_EEES1N_NSB_IJSY_S1K_EEEEEEEEEEvEEEENS_8epilogue10collective6detail29Sm90TmaWarpSpecializedAdapterINS25_15DefaultEpilogueISN_NSB_IJlNSB_IJSD_llEEESY_EEES2A_NS24_6thread17LinearCombinationISN_Li1EffLNS2B_9ScaleType4KindE0ELNS_15FloatRoundStyleE2ESN_EENS_4gemm15EpilogueDefaultEEEEEvvEEEEvNT_6ParamsE:
        .type           _ZN7cutlass13device_kernelINS_4conv6kernel13ConvUniversalINS1_16ConvProblemShapeILNS1_8OperatorE2ELi2EEENS1_10collective14CollectiveConvINS1_46MainloopSm90TmaGmmaWarpSpecializedImplicitGemmILS5_2ELi18ELi2EN4cute5tupleIJNSA_1CILi1EEESD_SD_EEENS1_36KernelImplicitTmaWarpSpecializedSm90ELi1EEENSB_IJNSC_ILi128EEENSB_IJNSC_ILi64EEEEEENSB_IJNSC_ILi32EEEEEEEEENS_10bfloat16_tESN_NSA_8TiledMMAINSA_8MMA_AtomIJNSA_4SM904GMMA27MMA_64x64x16_F32BF16BF16_SSILNSR_5MajorE1ELST_1ELNSR_7ScaleInE1ELSU_1EEEEEENSA_6LayoutISE_NSB_IJNSC_ILi0EEESY_SY_EEEEENSB_IJNSA_10UnderscoreES11_S11_EEEEENS7_6detail26Sm90ImplicitGemmTileTraitsINSA_13SM90_TMA_LOADENSA_14ComposedLayoutINSA_7SwizzleILi3ELi4ELi3EEENSA_18smem_ptr_flag_bitsILi16EEENSX_INSB_IJNSB_IJSI_NSC_ILi2EEEEEENSB_IJNSC_ILi8EEENSC_ILi4EEEEEENSB_IJSD_NSC_ILi18EEEEEEEEENSB_IJNSB_IJSD_NSC_ILi2048EEEEEENSB_IJSI_NSC_ILi512EEEEEENSB_IJSY_NSC_ILi4096EEEEEEEEEEEEEvEENS15_INSA_20SM90_TMA_LOAD_IM2COLENS17_IS19_S1B_NSX_INSB_IJNSB_IJSI_SD_EEES1G_S1I_EEENSB_IJNSB_IJSD_SY_EEES1N_NSB_IJSY_S1K_EEEEEEEEEEvEEEENS_8epilogue10collective6detail29Sm90TmaWarpSpecializedAdapterINS25_15DefaultEpilogueISN_NSB_IJlNSB_IJSD_llEEESY_EEES2A_NS24_6thread17LinearCombinationISN_Li1EffLNS2B_9ScaleType4KindE0ELNS_15FloatRoundStyleE2ESN_EENS_4gemm15EpilogueDefaultEEEEEvvEEEEvNT_6ParamsE,@function
        .size           _ZN7cutlass13device_kernelINS_4conv6kernel13ConvUniversalINS1_16ConvProblemShapeILNS1_8OperatorE2ELi2EEENS1_10collective14CollectiveConvINS1_46MainloopSm90TmaGmmaWarpSpecializedImplicitGemmILS5_2ELi18ELi2EN4cute5tupleIJNSA_1CILi1EEESD_SD_EEENS1_36KernelImplicitTmaWarpSpecializedSm90ELi1EEENSB_IJNSC_ILi128EEENSB_IJNSC_ILi64EEEEEENSB_IJNSC_ILi32EEEEEEEEENS_10bfloat16_tESN_NSA_8TiledMMAINSA_8MMA_AtomIJNSA_4SM904GMMA27MMA_64x64x16_F32BF16BF16_SSILNSR_5MajorE1ELST_1ELNSR_7ScaleInE1ELSU_1EEEEEENSA_6LayoutISE_NSB_IJNSC_ILi0EEESY_SY_EEEEENSB_IJNSA_10UnderscoreES11_S11_EEEEENS7_6detail26Sm90ImplicitGemmTileTraitsINSA_13SM90_TMA_LOADENSA_14ComposedLayoutINSA_7SwizzleILi3ELi4ELi3EEENSA_18smem_ptr_flag_bitsILi16EEENSX_INSB_IJNSB_IJSI_NSC_ILi2EEEEEENSB_IJNSC_ILi8EEENSC_ILi4EEEEEENSB_IJSD_NSC_ILi18EEEEEEEEENSB_IJNSB_IJSD_NSC_ILi2048EEEEEENSB_IJSI_NSC_ILi512EEEEEENSB_IJSY_NSC_ILi4096EEEEEEEEEEEEEvEENS15_INSA_20SM90_TMA_LOAD_IM2COLENS17_IS19_S1B_NSX_INSB_IJNSB_IJSI_SD_EEES1G_S1I_EEENSB_IJNSB_IJSD_SY_EEES1N_NSB_IJSY_S1K_EEEEEEEEEEvEEEENS_8epilogue10collective6detail29Sm90TmaWarpSpecializedAdapterINS25_15DefaultEpilogueISN_NSB_IJlNSB_IJSD_llEEESY_EEES2A_NS24_6thread17LinearCombinationISN_Li1EffLNS2B_9ScaleType4KindE0ELNS_15FloatRoundStyleE2ESN_EENS_4gemm15EpilogueDefaultEEEEEvvEEEEvNT_6ParamsE,(.L_x_170 - _ZN7cutlass13device_kernelINS_4conv6kernel13ConvUniversalINS1_16ConvProblemShapeILNS1_8OperatorE2ELi2EEENS1_10collective14CollectiveConvINS1_46MainloopSm90TmaGmmaWarpSpecializedImplicitGemmILS5_2ELi18ELi2EN4cute5tupleIJNSA_1CILi1EEESD_SD_EEENS1_36KernelImplicitTmaWarpSpecializedSm90ELi1EEENSB_IJNSC_ILi128EEENSB_IJNSC_ILi64EEEEEENSB_IJNSC_ILi32EEEEEEEEENS_10bfloat16_tESN_NSA_8TiledMMAINSA_8MMA_AtomIJNSA_4SM904GMMA27MMA_64x64x16_F32BF16BF16_SSILNSR_5MajorE1ELST_1ELNSR_7ScaleInE1ELSU_1EEEEEENSA_6LayoutISE_NSB_IJNSC_ILi0EEESY_SY_EEEEENSB_IJNSA_10UnderscoreES11_S11_EEEEENS7_6detail26Sm90ImplicitGemmTileTraitsINSA_13SM90_TMA_LOADENSA_14ComposedLayoutINSA_7SwizzleILi3ELi4ELi3EEENSA_18smem_ptr_flag_bitsILi16EEENSX_INSB_IJNSB_IJSI_NSC_ILi2EEEEEENSB_IJNSC_ILi8EEENSC_ILi4EEEEEENSB_IJSD_NSC_ILi18EEEEEEEEENSB_IJNSB_IJSD_NSC_ILi2048EEEEEENSB_IJSI_NSC_ILi512EEEEEENSB_IJSY_NSC_ILi4096EEEEEEEEEEEEEvEENS15_INSA_20SM90_TMA_LOAD_IM2COLENS17_IS19_S1B_NSX_INSB_IJNSB_IJSI_SD_EEES1G_S1I_EEENSB_IJNSB_IJSD_SY_EEES1N_NSB_IJSY_S1K_EEEEEEEEEEvEEEENS_8epilogue10collective6detail29Sm90TmaWarpSpecializedAdapterINS25_15DefaultEpilogueISN_NSB_IJlNSB_IJSD_llEEESY_EEES2A_NS24_6thread17LinearCombinationISN_Li1EffLNS2B_9ScaleType4KindE0ELNS_15FloatRoundStyleE2ESN_EENS_4gemm15EpilogueDefaultEEEEEvvEEEEvNT_6ParamsE)
        .other          _ZN7cutlass13device_kernelINS_4conv6kernel13ConvUniversalINS1_16ConvProblemShapeILNS1_8OperatorE2ELi2EEENS1_10collective14CollectiveConvINS1_46MainloopSm90TmaGmmaWarpSpecializedImplicitGemmILS5_2ELi18ELi2EN4cute5tupleIJNSA_1CILi1EEESD_SD_EEENS1_36KernelImplicitTmaWarpSpecializedSm90ELi1EEENSB_IJNSC_ILi128EEENSB_IJNSC_ILi64EEEEEENSB_IJNSC_ILi32EEEEEEEEENS_10bfloat16_tESN_NSA_8TiledMMAINSA_8MMA_AtomIJNSA_4SM904GMMA27MMA_64x64x16_F32BF16BF16_SSILNSR_5MajorE1ELST_1ELNSR_7ScaleInE1ELSU_1EEEEEENSA_6LayoutISE_NSB_IJNSC_ILi0EEESY_SY_EEEEENSB_IJNSA_10UnderscoreES11_S11_EEEEENS7_6detail26Sm90ImplicitGemmTileTraitsINSA_13SM90_TMA_LOADENSA_14ComposedLayoutINSA_7SwizzleILi3ELi4ELi3EEENSA_18smem_ptr_flag_bitsILi16EEENSX_INSB_IJNSB_IJSI_NSC_ILi2EEEEEENSB_IJNSC_ILi8EEENSC_ILi4EEEEEENSB_IJSD_NSC_ILi18EEEEEEEEENSB_IJNSB_IJSD_NSC_ILi2048EEEEEENSB_IJSI_NSC_ILi512EEEEEENSB_IJSY_NSC_ILi4096EEEEEEEEEEEEEvEENS15_INSA_20SM90_TMA_LOAD_IM2COLENS17_IS19_S1B_NSX_INSB_IJNSB_IJSI_SD_EEES1G_S1I_EEENSB_IJNSB_IJSD_SY_EEES1N_NSB_IJSY_S1K_EEEEEEEEEEvEEEENS_8epilogue10collective6detail29Sm90TmaWarpSpecializedAdapterINS25_15DefaultEpilogueISN_NSB_IJlNSB_IJSD_llEEESY_EEES2A_NS24_6thread17LinearCombinationISN_Li1EffLNS2B_9ScaleType4KindE0ELNS_15FloatRoundStyleE2ESN_EENS_4gemm15EpilogueDefaultEEEEEvvEEEEvNT_6ParamsE,@"STO_CUDA_ENTRY STV_DEFAULT"
_ZN7cutlass13device_kernelINS_4conv6kernel13ConvUniversalINS1_16ConvProblemShapeILNS1_8OperatorE2ELi2EEENS1_10collective14CollectiveConvINS1_46MainloopSm90TmaGmmaWarpSpecializedImplicitGemmILS5_2ELi18ELi2EN4cute5tupleIJNSA_1CILi1EEESD_SD_EEENS1_36KernelImplicitTmaWarpSpecializedSm90ELi1EEENSB_IJNSC_ILi128EEENSB_IJNSC_ILi64EEEEEENSB_IJNSC_ILi32EEEEEEEEENS_10bfloat16_tESN_NSA_8TiledMMAINSA_8MMA_AtomIJNSA_4SM904GMMA27MMA_64x64x16_F32BF16BF16_SSILNSR_5MajorE1ELST_1ELNSR_7ScaleInE1ELSU_1EEEEEENSA_6LayoutISE_NSB_IJNSC_ILi0EEESY_SY_EEEEENSB_IJNSA_10UnderscoreES11_S11_EEEEENS7_6detail26Sm90ImplicitGemmTileTraitsINSA_13SM90_TMA_LOADENSA_14ComposedLayoutINSA_7SwizzleILi3ELi4ELi3EEENSA_18smem_ptr_flag_bitsILi16EEENSX_INSB_IJNSB_IJSI_NSC_ILi2EEEEEENSB_IJNSC_ILi8EEENSC_ILi4EEEEEENSB_IJSD_NSC_ILi18EEEEEEEEENSB_IJNSB_IJSD_NSC_ILi2048EEEEEENSB_IJSI_NSC_ILi512EEEEEENSB_IJSY_NSC_ILi4096EEEEEEEEEEEEEvEENS15_INSA_20SM90_TMA_LOAD_IM2COLENS17_IS19_S1B_NSX_INSB_IJNSB_IJSI_SD_EEES1G_S1I_EEENSB_IJNSB_IJSD_SY_EEES1N_NSB_IJSY_S1K_EEEEEEEEEEvEEEENS_8epilogue10collective6detail29Sm90TmaWarpSpecializedAdapterINS25_15DefaultEpilogueISN_NSB_IJlNSB_IJSD_llEEESY_EEES2A_NS24_6thread17LinearCombinationISN_Li1EffLNS2B_9ScaleType4KindE0ELNS_15FloatRoundStyleE2ESN_EENS_4gemm15EpilogueDefaultEEEEEvvEEEEvNT_6ParamsE:
[----:B------:R-:W-:Y:S01]  /*0000*/  LDC R1, c[0x0][0x28] ;  /* 0x00000a00ff017b82 */ /* 0x000fe20000000800 */
[----:B------:R-:W0:Y:S01]  /*0010*/  S2R R9, SR_TID.X ;  /* 0x0000000000097919 */ /* 0x000e220000002100 */
[----:B------:R-:W-:Y:S01]  /*0020*/  ELECT P0, URZ, PT ;  /* 0x00000000003f782f */ /* 0x000fe20003800000 */
[----:B------:R-:W-:Y:S01]  /*0030*/  BSSY B0, `(.L_x_0) ;  /* 0x000000f000007945 */ /* 0x000fe20003800000 */
[--C-:B0-----:R-:W-:Y:S02]  /*0040*/  SHF.R.U32.HI R0, RZ, 0x5, R9.reuse ;  /* 0x00000005ff007819 */ /* 0x101fe40000011609 */
[----:B------:R-:W-:-:S03]  /*0050*/  SHF.R.U32.HI R3, RZ, 0x7, R9 ;  /* 0x00000007ff037819 */ /* 0x000fc60000011609 */
[----:B------:R-:W0:Y:S04]  /*0060*/  SHFL.IDX PT, R2, R0, RZ, 0x1f ;  /* 0x00001fff00027589 */ /* 0x000e2800000e0000 */
[----:B------:R1:W2:Y:S01]  /*0070*/  SHFL.IDX PT, R5, R3, RZ, 0x1f ;  /* 0x00001fff03057589 */ /* 0x0002a200000e0000 */
[----:B0-----:R-:W-:-:S13]  /*0080*/  ISETP.NE.OR P0, PT, R2, RZ, !P0 ;  /* 0x000000ff0200720c */ /* 0x001fda0004705670 */
[----:B-12---:R-:W-:Y:S05]  /*0090*/  @P0 BRA `(.L_x_1) ;  /* 0x0000000000200947 */ /* 0x006fea0003800000 */
[----:B------:R-:W-:Y:S02]  /*00a0*/  ULDC.64 UR4, c[0x0][0x198] ;  /* 0x0000660000047ab9 */ /* 0x000fe40000000a00 */
[----:B------:R-:W-:Y:S02]  /*00b0*/  UIADD3 UR6, UP0, UR4, 0xf0, URZ ;  /* 0x000000f004067890 */ /* 0x000fe4000ff1e03f */
[----:B------:R-:W-:Y:S02]  /*00c0*/  UIADD3 UR4, UP1, UR4, 0x1f0, URZ ;  /* 0x000001f004047890 */ /* 0x000fe4000ff3e03f */
[----:B------:R-:W-:Y:S02]  /*00d0*/  UIADD3.X UR7, URZ, UR5, URZ, UP0, !UPT ;  /* 0x000000053f077290 */ /* 0x000fe400087fe43f */
[----:B------:R-:W-:-:S07]  /*00e0*/  UIADD3.X UR5, URZ, UR5, URZ, UP1, !UPT ;  /* 0x000000053f057290 */ /* 0x000fce0008ffe43f */
[----:B------:R0:W-:Y:S02]  /*00f0*/  UTMACCTL.PF [UR6] ;  /* 0x00000000060079b9 */ /* 0x0001e40008040000 */
[----:B------:R0:W-:Y:S02]  /*0100*/  UTMACCTL.PF [UR4] ;  /* 0x00000000040079b9 */ /* 0x0001e40008040000 */
[----:B0-----:R-:W-:Y:S01]  /*0110*/  NOP ;  /* 0x0000000000007918 */ /* 0x001fe20000000000 */
.L_x_1:
[----:B------:R-:W-:Y:S05]  /*0120*/  BSYNC B0 ;  /* 0x0000000000007941 */ /* 0x000fea0003800000 */
.L_x_0:
[----:B------:R-:W0:Y:S01]  /*0130*/  SHFL.IDX PT, R0, R0, RZ, 0x1f ;  /* 0x00001fff00007589 */ /* 0x000e2200000e0000 */
[----:B------:R-:W-:-:S04]  /*0140*/  SHF.R.S32.HI R3, RZ, 0x1f, R2 ;  /* 0x0000001fff037819 */ /* 0x000fc80000011402 */
[----:B------:R-:W-:Y:S02]  /*0150*/  LEA.HI R3, R3, R2, RZ, 0x2 ;  /* 0x0000000203037211 */ /* 0x000fe400078f10ff */
[----:B0-----:R-:W-:-:S13]  /*0160*/  ISETP.NE.AND P0, PT, R0, RZ, PT ;  /* 0x000000ff0000720c */ /* 0x001fda0003f05270 */
[----:B------:R-:W-:Y:S05]  /*0170*/  @P0 BRA `(.L_x_2) ;  /* 0x0000000000d40947 */ /* 0x000fea0003800000 */
[----:B------:R-:W-:Y:S01]  /*0180*/  ELECT P0, URZ, PT ;  /* 0x00000000003f782f */ /* 0x000fe20003800000 */
[----:B------:R-:W-:-:S12]  /*0190*/  BSSY B0, `(.L_x_2) ;  /* 0x0000033000007945 */ /* 0x000fd80003800000 */
[----:B------:R-:W-:Y:S05]  /*01a0*/  @!P0 BRA `(.L_x_3) ;  /* 0x0000000000c48947 */ /* 0x000fea0003800000 */
[----:B------:R-:W0:Y:S01]  /*01b0*/  S2UR UR8, SR_CgaCtaId ;  /* 0x00000000000879c3 */ /* 0x000e220000008800 */
[----:B------:R-:W-:Y:S01]  /*01c0*/  UMOV UR4, 0x400 ;  /* 0x0000040000047882 */ /* 0x000fe20000000000 */
[----:B------:R-:W-:Y:S01]  /*01d0*/  UMOV UR5, 0x1 ;  /* 0x0000000100057882 */ /* 0x000fe20000000000 */
[----:B------:R-:W-:Y:S02]  /*01e0*/  UMOV UR6, 0x80 ;  /* 0x0000008000067882 */ /* 0x000fe40000000000 */
[----:B------:R-:W-:-:S04]  /*01f0*/  UIADD3 UR6, -UR6, 0x100000, URZ ;  /* 0x0010000006067890 */ /* 0x000fc8000fffe13f */
[----:B------:R-:W-:Y:S02]  /*0200*/  USHF.L.U32 UR7, UR6, 0xb, URZ ;  /* 0x0000000b06077899 */ /* 0x000fe4000800063f */
[----:B------:R-:W-:Y:S02]  /*0210*/  USHF.L.U32 UR6, UR6, 0x1, URZ ;  /* 0x0000000106067899 */ /* 0x000fe4000800063f */
[----:B0-----:R-:W-:Y:S02]  /*0220*/  ULEA UR8, UR8, UR4, 0x18 ;  /* 0x0000000408087291 */ /* 0x001fe4000f8ec03f */
[----:B------:R-:W-:-:S04]  /*0230*/  UIADD3 UR4, -UR5, 0x100000, URZ ;  /* 0x0010000005047890 */ /* 0x000fc8000fffe13f */
[----:B------:R-:W-:Y:S02]  /*0240*/  USHF.L.U32 UR5, UR4, 0xb, URZ ;  /* 0x0000000b04057899 */ /* 0x000fe4000800063f */
[----:B------:R-:W-:Y:S01]  /*0250*/  USHF.L.U32 UR4, UR4, 0x1, URZ ;  /* 0x0000000104047899 */ /* 0x000fe2000800063f */
[----:B------:R-:W0:Y:S11]  /*0260*/  FENCE.VIEW.ASYNC.S ;  /* 0x00000000000073c6 */ /* 0x000e360000000000 */
[----:B0-----:R0:W1:Y:S01]  /*0270*/  SYNCS.EXCH.64 URZ, [UR8+0x36000], UR4 ;  /* 0x03600004083f75b2 */ /* 0x0010620008000100 */
[----:B------:R0:W2:Y:S01]  /*0280*/  SYNCS.EXCH.64 URZ, [UR8+0x36090], UR6 ;  /* 0x03609006083f75b2 */ /* 0x0000a20008000100 */
[----:B------:R0:W3:Y:S01]  /*0290*/  SYNCS.EXCH.64 URZ, [UR8+0x36008], UR4 ;  /* 0x03600804083f75b2 */ /* 0x0000e20008000100 */
[----:B------:R0:W4:Y:S01]  /*02a0*/  SYNCS.EXCH.64 URZ, [UR8+0x36098], UR6 ;  /* 0x03609806083f75b2 */ /* 0x0001220008000100 */
[----:B------:R0:W0:Y:S01]  /*02b0*/  SYNCS.EXCH.64 URZ, [UR8+0x36010], UR4 ;  /* 0x03601004083f75b2 */ /* 0x0000220008000100 */
        /* <DEDUP_REMOVED lines=31> */
[----:B-1234-:R-:W-:Y:S01]  /*04b0*/  NOP ;  /* 0x0000000000007918 */ /* 0x01efe20000000000 */
.L_x_3:
[----:B0-----:R-:W-:Y:S05]  /*04c0*/  BSYNC B0 ;  /* 0x0000000000007941 */ /* 0x001fea0003800000 */
.L_x_2:
[----:B------:R-:W-:Y:S01]  /*04d0*/  ULDC.64 UR4, c[0x0][0x598] ;  /* 0x0001660000047ab9 */ /* 0x000fe20000000a00 */
[----:B------:R-:W-:Y:S01]  /*04e0*/  LOP3.LUT R3, R3, 0xfffffffc, RZ, 0xc0, !PT ;  /* 0xfffffffc03037812 */ /* 0x000fe200078ec0ff */
[----:B------:R-:W-:Y:S01]  /*04f0*/  NOP ;  /* 0x0000000000007918 */ /* 0x000fe20000000000 */
[----:B------:R-:W-:Y:S01]  /*0500*/  ISETP.NE.U32.AND P0, PT, RZ, UR4, PT ;  /* 0x00000004ff007c0c */ /* 0x000fe2000bf05070 */
[----:B------:R-:W-:Y:S01]  /*0510*/  NOP ;  /* 0x0000000000007918 */ /* 0x000fe20000000000 */
[----:B------:R-:W-:Y:S01]  /*0520*/  BAR.SYNC.DEFER_BLOCKING 0x0 ;  /* 0x0000000000007b1d */ /* 0x000fe20000010000 */
[----:B------:R-:W-:Y:S01]  /*0530*/  IMAD.IADD R4, R2, 0x1, -R3 ;  /* 0x0000000102047824 */ /* 0x000fe200078e0a03 */
[----:B------:R-:W-:Y:S02]  /*0540*/  ISETP.NE.AND.EX P0, PT, RZ, UR5, PT, P0 ;  /* 0x00000005ff007c0c */ /* 0x000fe4000bf05300 */
[C---:B------:R-:W-:Y:S02]  /*0550*/  ISETP.NE.AND P2, PT, R5.reuse, 0x1, PT ;  /* 0x000000010500780c */ /* 0x040fe40003f45270 */
[----:B------:R-:W-:Y:S01]  /*0560*/  LOP3.LUT P1, RZ, R5, R4, RZ, 0xfc, !PT ;  /* 0x0000000405ff7212 */ /* 0x000fe2000782fcff */
[----:B------:R-:W-:-:S03]  /*0570*/  ULDC.64 UR12, c[0x0][0x208] ;  /* 0x00008200000c7ab9 */ /* 0x000fc60000000a00 */
[----:B------:R-:W-:-:S04]  /*0580*/  SEL R0, RZ, 0x1, P1 ;  /* 0x00000001ff007807 */ /* 0x000fc80000800000 */
[----:B------:R-:W-:Y:S01]  /*0590*/  SEL R0, R0, 0x2, P2 ;  /* 0x0000000200007807 */ /* 0x000fe20001000000 */
[----:B------:R-:W-:Y:S06]  /*05a0*/  @!P0 BRA `(.L_x_4) ;  /* 0x00000000001c8947 */ /* 0x000fec0003800000 */
[----:B------:R-:W0:Y:S02]  /*05b0*/  LDC.64 R2, c[0x0][0x598] ;  /* 0x00016600ff027b82 */ /* 0x000e240000000a00 */
[----:B0-----:R-:W2:Y:S02]  /*05c0*/  LDG.E.64 R2, desc[UR12][R2.64] ;  /* 0x0000000c02027981 */ /* 0x001ea4000c1e1b00 */
[----:B--2---:R-:W-:-:S04]  /*05d0*/  ISETP.NE.U32.AND P0, PT, R2, RZ, PT ;  /* 0x000000ff0200720c */ /* 0x004fc80003f05070 */
[----:B------:R-:W-:-:S13]  /*05e0*/  ISETP.NE.AND.EX P0, PT, R3, RZ, PT, P0 ;  /* 0x000000ff0300720c */ /* 0x000fda0003f05300 */
[----:B------:R-:W-:Y:S05]  /*05f0*/  @!P0 BRA `(.L_x_4) ;  /* 0x0000000000088947 */ /* 0x000fea0003800000 */
[----:B------:R2:W5:Y:S01]  /*0600*/  LD.E R16, desc[UR12][R2.64] ;  /* 0x0000000c02107980 */ /* 0x000562000c101900 */
[----:B------:R-:W-:Y:S05]  /*0610*/  BRA `(.L_x_5) ;  /* 0x0000000000207947 */ /* 0x000fea0003800000 */
.L_x_4:
[----:B------:R-:W-:Y:S02]  /*0620*/  ULDC.64 UR4, c[0x0][0x588] ;  /* 0x0001620000047ab9 */ /* 0x000fe40000000a00 */
[----:B------:R-:W-:-:S04]  /*0630*/  ISETP.NE.U32.AND P0, PT, RZ, UR4, PT ;  /* 0x00000004ff007c0c */ /* 0x000fc8000bf05070 */
[----:B------:R-:W-:-:S13]  /*0640*/  ISETP.NE.AND.EX P0, PT, RZ, UR5, PT, P0 ;  /* 0x00000005ff007c0c */ /* 0x000fda000bf05300 */
[----:B------:R-:W-:Y:S05]  /*0650*/  @!P0 BRA `(.L_x_6) ;  /* 0x00000000000c8947 */ /* 0x000fea0003800000 */
[----:B------:R-:W0:Y:S02]  /*0660*/  LDC.64 R16, c[0x0][0x588] ;  /* 0x00016200ff107b82 */ /* 0x000e240000000a00 */
[----:B0-----:R0:W5:Y:S01]  /*0670*/  LDG.E R16, desc[UR12][R16.64] ;  /* 0x0000000c10107981 */ /* 0x001162000c1e1900 */
[----:B------:R-:W-:Y:S05]  /*0680*/  BRA `(.L_x_5) ;  /* 0x0000000000047947 */ /* 0x000fea0003800000 */
.L_x_6:
[----:B------:R-:W1:Y:S02]  /*0690*/  LDC R16, c[0x0][0x580] ;  /* 0x00016000ff107b82 */ /* 0x000e640000000800 */
.L_x_5:
[----:B------:R-:W-:Y:S02]  /*06a0*/  ULDC.64 UR4, c[0x0][0x5a0] ;  /* 0x0001680000047ab9 */ /* 0x000fe40000000a00 */
[----:B------:R-:W-:-:S04]  /*06b0*/  ISETP.NE.U32.AND P0, PT, RZ, UR4, PT ;  /* 0x00000004ff007c0c */ /* 0x000fc8000bf05070 */
[----:B------:R-:W-:-:S13]  /*06c0*/  ISETP.NE.AND.EX P0, PT, RZ, UR5, PT, P0 ;  /* 0x00000005ff007c0c */ /* 0x000fda000bf05300 */
[----:B------:R-:W-:Y:S05]  /*06d0*/  @!P0 BRA `(.L_x_7) ;  /* 0x00000000001c8947 */ /* 0x000fea0003800000 */
[----:B--2---:R-:W2:Y:S02]  /*06e0*/  LDC.64 R2, c[0x0][0x5a0] ;  /* 0x00016800ff027b82 */ /* 0x004ea40000000a00 */
[----:B--2---:R-:W2:Y:S02]  /*06f0*/  LDG.E.64 R2, desc[UR12][R2.64] ;  /* 0x0000000c02027981 */ /* 0x004ea4000c1e1b00 */
[----:B--2---:R-:W-:-:S04]  /*0700*/  ISETP.NE.U32.AND P0, PT, R2, RZ, PT ;  /* 0x000000ff0200720c */ /* 0x004fc80003f05070 */
[----:B------:R-:W-:-:S13]  /*0710*/  ISETP.NE.AND.EX P0, PT, R3, RZ, PT, P0 ;  /* 0x000000ff0300720c */ /* 0x000fda0003f05300 */
[----:B------:R-:W-:Y:S05]  /*0720*/  @!P0 BRA `(.L_x_7) ;  /* 0x0000000000088947 */ /* 0x000fea0003800000 */
[----:B------:R2:W5:Y:S01]  /*0730*/  LD.E R22, desc[UR12][R2.64] ;  /* 0x0000000c02167980 */ /* 0x000562000c101900 */
[----:B------:R-:W-:Y:S05]  /*0740*/  BRA `(.L_x_8) ;  /* 0x0000000000207947 */ /* 0x000fea0003800000 */
.L_x_7:
[----:B------:R-:W-:Y:S02]  /*0750*/  ULDC.64 UR4, c[0x0][0x590] ;  /* 0x0001640000047ab9 */ /* 0x000fe40000000a00 */
[----:B------:R-:W-:-:S04]  /*0760*/  ISETP.NE.U32.AND P0, PT, RZ, UR4, PT ;  /* 0x00000004ff007c0c */ /* 0x000fc8000bf05070 */
[----:B------:R-:W-:-:S13]  /*0770*/  ISETP.NE.AND.EX P0, PT, RZ, UR5, PT, P0 ;  /* 0x00000005ff007c0c */ /* 0x000fda000bf05300 */
[----:B------:R-:W-:Y:S05]  /*0780*/  @!P0 BRA `(.L_x_9) ;  /* 0x00000000000c8947 */ /* 0x000fea0003800000 */
[----:B------:R-:W3:Y:S02]  /*0790*/  LDC.64 R22, c[0x0][0x590] ;  /* 0x00016400ff167b82 */ /* 0x000ee40000000a00 */
[----:B---3--:R4:W5:Y:S01]  /*07a0*/  LDG.E R22, desc[UR12][R22.64] ;  /* 0x0000000c16167981 */ /* 0x008962000c1e1900 */
[----:B------:R-:W-:Y:S05]  /*07b0*/  BRA `(.L_x_8) ;  /* 0x0000000000047947 */ /* 0x000fea0003800000 */
.L_x_9:
[----:B------:R-:W3:Y:S02]  /*07c0*/  LDC R22, c[0x0][0x584] ;  /* 0x00016100ff167b82 */ /* 0x000ee40000000800 */
.L_x_8:
[----:B--2---:R-:W2:Y:S01]  /*07d0*/  LDC R2, c[0x0][0x4c0] ;  /* 0x00013000ff027b82 */ /* 0x004ea20000000800 */
[----:B------:R-:W0:Y:S07]  /*07e0*/  S2R R10, SR_CTAID.Y ;  /* 0x00000000000a7919 */ /* 0x000e2e0000002600 */
[----:B------:R-:W1:Y:S01]  /*07f0*/  LDC R19, c[0x0][0x4c4] ;  /* 0x00013100ff137b82 */ /* 0x000e620000000800 */
[----:B--2---:R-:W-:-:S05]  /*0800*/  VIADD R2, R2, 0x3f ;  /* 0x0000003f02027836 */ /* 0x004fca0000000000 */
[----:B------:R-:W-:Y:S02]  /*0810*/  SHF.R.S32.HI R3, RZ, 0x1f, R2 ;  /* 0x0000001fff037819 */ /* 0x000fe40000011402 */
[----:B-1----:R-:W-:Y:S02]  /*0820*/  IABS R13, R19 ;  /* 0x00000013000d7213 */ /* 0x002fe40000000000 */
[----:B------:R-:W-:-:S04]  /*0830*/  LEA.HI R3, R3, R2, RZ, 0x6 ;  /* 0x0000000203037211 */ /* 0x000fc800078f30ff */
[----:B------:R-:W-:-:S04]  /*0840*/  SHF.R.S32.HI R95, RZ, 0x6, R3 ;  /* 0x00000006ff5f7819 */ /* 0x000fc80000011403 */
[-C--:B------:R-:W-:Y:S02]  /*0850*/  IABS R12, R95.reuse ;  /* 0x0000005f000c7213 */ /* 0x080fe40000000000 */
[----:B------:R-:W-:Y:S02]  /*0860*/  IABS R8, R95 ;  /* 0x0000005f00087213 */ /* 0x000fe40000000000 */
[----:B------:R-:W1:Y:S03]  /*0870*/  I2F.RP R6, R12 ;  /* 0x0000000c00067306 */ /* 0x000e660000209400 */
[----:B------:R-:W-:-:S05]  /*0880*/  IMAD.MOV R11, RZ, RZ, -R8 ;  /* 0x000000ffff0b7224 */ /* 0x000fca00078e0a08 */
[----:B-1----:R-:W1:Y:S02]  /*0890*/  MUFU.RCP R6, R6 ;  /* 0x0000000600067308 */ /* 0x002e640000001000 */
[----:B-1----:R-:W-:Y:S01]  /*08a0*/  VIADD R2, R6, 0xffffffe ;  /* 0x0ffffffe06027836 */ /* 0x002fe20000000000 */
[----:B0-----:R-:W-:-:S05]  /*08b0*/  IABS R6, R10 ;  /* 0x0000000a00067213 */ /* 0x001fca0000000000 */
[----:B------:R0:W1:Y:S02]  /*08c0*/  F2I.FTZ.U32.TRUNC.NTZ R3, R2 ;  /* 0x0000000200037305 */ /* 0x000064000021f000 */
[----:B0-----:R-:W-:Y:S02]  /*08d0*/  IMAD.MOV.U32 R2, RZ, RZ, RZ ;  /* 0x000000ffff027224 */ /* 0x001fe400078e00ff */
[----:B-1----:R-:W-:-:S04]  /*08e0*/  IMAD.MOV R7, RZ, RZ, -R3 ;  /* 0x000000ffff077224 */ /* 0x002fc800078e0a03 */
[----:B------:R-:W-:-:S04]  /*08f0*/  IMAD R7, R7, R12, RZ ;  /* 0x0000000c07077224 */ /* 0x000fc800078e02ff */
[----:B------:R-:W-:Y:S02]  /*0900*/  IMAD.HI.U32 R3, R3, R7, R2 ;  /* 0x0000000703037227 */ /* 0x000fe400078e0002 */
[----:B------:R-:W0:Y:S04]  /*0910*/  I2F.RP R7, R13 ;  /* 0x0000000d00077306 */ /* 0x000e280000209400 */
[----:B------:R-:W-:-:S04]  /*0920*/  IMAD.HI.U32 R2, R3, R6, RZ ;  /* 0x0000000603027227 */ /* 0x000fc800078e00ff */
[----:B------:R-:W-:Y:S01]  /*0930*/  IMAD R3, R2, R11, R6 ;  /* 0x0000000b02037224 */ /* 0x000fe200078e0206 */
[----:B------:R-:W-:Y:S01]  /*0940*/  LOP3.LUT R6, R10, R95, RZ, 0x3c, !PT ;  /* 0x0000005f0a067212 */ /* 0x000fe200078e3cff */
[----:B------:R-:W1:Y:S03]  /*0950*/  LDC R11, c[0x0][0x290] ;  /* 0x0000a400ff0b7b82 */ /* 0x000e660000000800 */
[----:B------:R-:W-:Y:S01]  /*0960*/  ISETP.GT.U32.AND P1, PT, R12, R3, PT ;  /* 0x000000030c00720c */ /* 0x000fe20003f24070 */
[----:B0-----:R-:W0:Y:S01]  /*0970*/  MUFU.RCP R7, R7 ;  /* 0x0000000700077308 */ /* 0x001e220000001000 */
[----:B------:R-:W-:-:S11]  /*0980*/  ISETP.GE.AND P2, PT, R6, RZ, PT ;  /* 0x000000ff0600720c */ /* 0x000fd60003f46270 */
[----:B------:R-:W-:Y:S02]  /*0990*/  @!P1 IMAD.IADD R3, R3, 0x1, -R12 ;  /* 0x0000000103039824 */ /* 0x000fe400078e0a0c */
[----:B------:R-:W-:Y:S01]  /*09a0*/  @!P1 VIADD R2, R2, 0x1 ;  /* 0x0000000102029836 */ /* 0x000fe20000000000 */
[----:B------:R-:W-:Y:S02]  /*09b0*/  ISETP.NE.AND P1, PT, R95, RZ, PT ;  /* 0x000000ff5f00720c */ /* 0x000fe40003f25270 */
[----:B------:R-:W-:Y:S01]  /*09c0*/  ISETP.GE.U32.AND P0, PT, R3, R12, PT ;  /* 0x0000000c0300720c */ /* 0x000fe20003f06070 */
[----:B0-----:R-:W-:-:S04]  /*09d0*/  VIADD R8, R7, 0xffffffe ;  /* 0x0ffffffe07087836 */ /* 0x001fc80000000000 */
[----:B------:R-:W0:Y:S08]  /*09e0*/  F2I.FTZ.U32.TRUNC.NTZ R3, R8 ;  /* 0x0000000800037305 */ /* 0x000e30000021f000 */
[----:B------:R-:W-:-:S04]  /*09f0*/  @P0 VIADD R2, R2, 0x1 ;  /* 0x0000000102020836 */ /* 0x000fc80000000000 */
[----:B------:R-:W-:Y:S02]  /*0a00*/  IMAD.MOV.U32 R12, RZ, RZ, R2 ;  /* 0x000000ffff0c7224 */ /* 0x000fe400078e0002 */
[----:B0-----:R-:W-:Y:S02]  /*0a10*/  IMAD.MOV R2, RZ, RZ, -R3 ;  /* 0x000000ffff027224 */ /* 0x001fe400078e0a03 */
[----:B------:R-:W-:Y:S01]  /*0a20*/  @!P2 IMAD.MOV R12, RZ, RZ, -R12 ;  /* 0x000000ffff0ca224 */ /* 0x000fe200078e0a0c */
[----:B------:R-:W-:Y:S01]  /*0a30*/  @!P1 LOP3.LUT R12, RZ, R95, RZ, 0x33, !PT ;  /* 0x0000005fff0c9212 */ /* 0x000fe200078e33ff */
[----:B------:R-:W-:Y:S02]  /*0a40*/  IMAD R7, R2, R13, RZ ;  /* 0x0000000d02077224 */ /* 0x000fe400078e02ff */
[----:B------:R-:W-:Y:S01]  /*0a50*/  IMAD.MOV.U32 R2, RZ, RZ, RZ ;  /* 0x000000ffff027224 */ /* 0x000fe200078e00ff */
[----:B------:R-:W-:-:S03]  /*0a60*/  IABS R6, R12 ;  /* 0x0000000c00067213 */ /* 0x000fc60000000000 */
[----:B------:R-:W-:-:S04]  /*0a70*/  IMAD.HI.U32 R2, R3, R7, R2 ;  /* 0x0000000703027227 */ /* 0x000fc800078e0002 */
[----:B------:R-:W-:Y:S02]  /*0a80*/  IMAD.MOV.U32 R3, RZ, RZ, R6 ;  /* 0x000000ffff037224 */ /* 0x000fe400078e0006 */
[----:B------:R-:W-:Y:S02]  /*0a90*/  IMAD.MOV R6, RZ, RZ, -R12 ;  /* 0x000000ffff067224 */ /* 0x000fe400078e0a0c */
[----:B------:R-:W-:-:S04]  /*0aa0*/  IMAD.HI.U32 R94, R2, R3, RZ ;  /* 0x00000003025e7227 */ /* 0x000fc800078e00ff */
[----:B------:R-:W-:Y:S02]  /*0ab0*/  IMAD.MOV R2, RZ, RZ, -R94 ;  /* 0x000000ffff027224 */ /* 0x000fe400078e0a5e */
[----:B------:R-:W-:Y:S02]  /*0ac0*/  IMAD R95, R95, R6, R10 ;  /* 0x000000065f5f7224 */ /* 0x000fe400078e020a */
[----:B------:R-:W-:-:S05]  /*0ad0*/  IMAD R2, R13, R2, R3 ;  /* 0x000000020d027224 */ /* 0x000fca00078e0203 */
[----:B------:R-:W-:-:S13]  /*0ae0*/  ISETP.GT.U32.AND P1, PT, R13, R2, PT ;  /* 0x000000020d00720c */ /* 0x000fda0003f24070 */
[----:B------:R-:W-:Y:S02]  /*0af0*/  @!P1 IMAD.IADD R2, R2, 0x1, -R13 ;  /* 0x0000000102029824 */ /* 0x000fe400078e0a0d */
[----:B------:R-:W-:Y:S01]  /*0b00*/  @!P1 VIADD R94, R94, 0x1 ;  /* 0x000000015e5e9836 */ /* 0x000fe20000000000 */
[----:B------:R-:W-:Y:S02]  /*0b10*/  ISETP.NE.AND P1, PT, R19, RZ, PT ;  /* 0x000000ff1300720c */ /* 0x000fe40003f25270 */
[----:B------:R-:W-:Y:S02]  /*0b20*/  ISETP.GE.U32.AND P0, PT, R2, R13, PT ;  /* 0x0000000d0200720c */ /* 0x000fe40003f06070 */
[----:B------:R-:W-:-:S04]  /*0b30*/  LOP3.LUT R2, R12, R19, RZ, 0x3c, !PT ;  /* 0x000000130c027212 */ /* 0x000fc800078e3cff */
[----:B------:R-:W-:Y:S01]  /*0b40*/  ISETP.GE.AND P2, PT, R2, RZ, PT ;  /* 0x000000ff0200720c */ /* 0x000fe20003f46270 */
[----:B-1----:R-:W-:-:S05]  /*0b50*/  VIADD R2, R11, 0x1f ;  /* 0x0000001f0b027836 */ /* 0x002fca0000000000 */
[----:B------:R-:W-:Y:S01]  /*0b60*/  SHF.R.S32.HI R3, RZ, 0x1f, R2 ;  /* 0x0000001fff037819 */ /* 0x000fe20000011402 */
[----:B------:R-:W-:Y:S01]  /*0b70*/  @P0 VIADD R94, R94, 0x1 ;  /* 0x000000015e5e0836 */ /* 0x000fe20000000000 */
[----:B------:R-:W-:Y:S02]  /*0b80*/  ISETP.NE.AND P0, PT, R5, RZ, PT ;  /* 0x000000ff0500720c */ /* 0x000fe40003f05270 */
[----:B------:R-:W-:-:S03]  /*0b90*/  LEA.HI R3, R3, R2, RZ, 0x5 ;  /* 0x0000000203037211 */ /* 0x000fc600078f28ff */
[----:B------:R-:W-:Y:S01]  /*0ba0*/  @!P2 IMAD.MOV R94, RZ, RZ, -R94 ;  /* 0x000000ffff5ea224 */ /* 0x000fe200078e0a5e */
[----:B------:R-:W-:Y:S02]  /*0bb0*/  @!P1 LOP3.LUT R94, RZ, R19, RZ, 0x33, !PT ;  /* 0x00000013ff5e9212 */ /* 0x000fe400078e33ff */
[----:B------:R-:W-:-:S03]  /*0bc0*/  SHF.R.S32.HI R7, RZ, 0x5, R3 ;  /* 0x00000005ff077819 */ /* 0x000fc60000011403 */
[----:B------:R-:W-:-:S04]  /*0bd0*/  IMAD.MOV R8, RZ, RZ, -R94 ;  /* 0x000000ffff087224 */ /* 0x000fc800078e0a5e */
[----:B------:R-:W-:Y:S01]  /*0be0*/  IMAD R19, R19, R8, R12 ;  /* 0x0000000813137224 */ /* 0x000fe200078e020c */
[----:B------:R-:W-:Y:S06]  /*0bf0*/  @!P0 BRA `(.L_x_10) ;  /* 0x0000005800388947 */ /* 0x000fec0003800000 */
[----:B------:R-:W-:-:S13]  /*0c00*/  ISETP.NE.AND P0, PT, R5, 0x1, PT ;  /* 0x000000010500780c */ /* 0x000fda0003f05270 */
[----:B------:R-:W-:Y:S05]  /*0c10*/  @P0 EXIT ;  /* 0x000000000000094d */ /* 0x000fea0003800000 */
[----:B------:R-:W-:Y:S01]  /*0c20*/  ISETP.GE.AND P0, PT, R11, 0x1, PT ;  /* 0x000000010b00780c */ /* 0x000fe20003f06270 */
[----:B------:R-:W-:Y:S01]  /*0c30*/  UMOV UR4, URZ ;  /* 0x0000003f00047c82 */ /* 0x000fe20008000000 */
[----:B------:R-:W-:Y:S02]  /*0c40*/  CS2R R54, SRZ ;  /* 0x0000000000367805 */ /* 0x000fe4000001ff00 */
[----:B------:R-:W-:Y:S02]  /*0c50*/  CS2R R56, SRZ ;  /* 0x0000000000387805 */ /* 0x000fe4000001ff00 */
[----:B------:R-:W-:Y:S02]  /*0c60*/  CS2R R58, SRZ ;  /* 0x00000000003a7805 */ /* 0x000fe4000001ff00 */
[----:B------:R-:W-:Y:S02]  /*0c70*/  CS2R R60, SRZ ;  /* 0x00000000003c7805 */ /* 0x000fe4000001ff00 */
[----:B------:R-:W-:-:S02]  /*0c80*/  CS2R R62, SRZ ;  /* 0x00000000003e7805 */ /* 0x000fc4000001ff00 */
[----:B------:R-:W-:Y:S02]  /*0c90*/  CS2R R64, SRZ ;  /* 0x0000000000407805 */ /* 0x000fe4000001ff00 */
        /* <DEDUP_REMOVED lines=25> */
[----:B------:R-:W-:Y:S01]  /*0e30*/  CS2R R52, SRZ ;  /* 0x0000000000347805 */ /* 0x000fe2000001ff00 */
[----:B------:R-:W-:Y:S06]  /*0e40*/  @!P0 BRA `(.L_x_11) ;  /* 0x0000000000988947 */ /* 0x000fec0003800000 */
[----:B------:R-:W-:-:S04]  /*0e50*/  LOP3.LUT R2, R0, 0x1, RZ, 0xfc, !PT ;  /* 0x0000000100027812 */ /* 0x000fc800078efcff */
[----:B------:R-:W-:-:S13]  /*0e60*/  ISETP.NE.AND P0, PT, R2, 0x3, PT ;  /* 0x000000030200780c */ /* 0x000fda0003f05270 */
[----:B------:R-:W-:Y:S05]  /*0e70*/  @!P0 BRA `(.L_x_12) ;  /* 0x0000000000048947 */ /* 0x000fea0003800000 */
[----:B------:R-:W-:Y:S01]  /*0e80*/  BPT.TRAP 0x1 ;  /* 0x000000040000795c */ /* 0x000fe20000300000 */
.L_x_12:
[----:B------:R-:W0:Y:S01]  /*0e90*/  S2UR UR5, SR_CgaCtaId ;  /* 0x00000000000579c3 */ /* 0x000e220000008800 */
[----:B------:R-:W-:Y:S01]  /*0ea0*/  SHF.L.U32 R2, RZ, 0x1f, RZ ;  /* 0x0000001fff027819 */ /* 0x000fe200000006ff */
[----:B------:R-:W-:Y:S02]  /*0eb0*/  UMOV UR4, 0x400 ;  /* 0x0000040000047882 */ /* 0x000fe40000000000 */
[----:B0-----:R-:W-:-:S12]  /*0ec0*/  ULEA UR4, UR5, UR4, 0x18 ;  /* 0x0000000405047291 */ /* 0x001fd8000f8ec03f */
.L_x_13:
[----:B0-----:R-:W-:-:S04]  /*0ed0*/  IMAD.U32 R3, RZ, RZ, UR4 ;  /* 0x00000004ff037e24 */ /* 0x001fc8000f8e00ff */
[----:B------:R0:W1:Y:S03]  /*0ee0*/  SYNCS.PHASECHK.TRANS64.TRYWAIT P0, [R3+URZ+0x36000], R2 ;  /* 0x03600002030075a7 */ /* 0x000066000800017f */
[----:B-1----:R-:W-:Y:S05]  /*0ef0*/  @!P0 NANOSLEEP.SYNCS 0x989680 ;  /* 0x009896800000895d */ /* 0x002fea0003900000 */
[----:B------:R-:W1:Y:S02]  /*0f00*/  @!P0 SYNCS.PHASECHK.TRANS64 P0, [R3+URZ+0x36000], R2 ;  /* 0x03600002030085a7 */ /* 0x000e64000800007f */
[----:B-1----:R-:W-:Y:S05]  /*0f10*/  @!P0 BRA `(.L_x_13) ;  /* 0xfffffffc00ec8947 */ /* 0x002fea000383ffff */
[----:B------:R-:W-:Y:S01]  /*0f20*/  UIADD3 UR5, UR4, 0x24000, URZ ;  /* 0x0002400004057890 */ /* 0x000fe2000fffe03f */
[----:B------:R-:W-:Y:S01]  /*0f30*/  WARPGROUP.ARRIVE ;  /* 0x00000000000079c5 */ /* 0x000fe20000000000 */
[----:B------:R-:W-:Y:S02]  /*0f40*/  USHF.R.U32.HI UR4, URZ, 0x4, UR4 ;  /* 0x000000043f047899 */ /* 0x000fe40008011604 */
[----:B------:R-:W-:Y:S02]  /*0f50*/  USHF.R.U32.HI UR5, URZ, 0x4, UR5 ;  /* 0x000000043f057899 */ /* 0x000fe40008011605 */
[----:B------:R-:W-:Y:S02]  /*0f60*/  ULOP3.LUT UR8, UR4, 0x3fff, URZ, 0xc0, !UPT ;  /* 0x00003fff04087892 */ /* 0x000fe4000f8ec03f */
[----:B------:R-:W-:Y:S02]  /*0f70*/  ULOP3.LUT UR9, UR5, 0x3fff, URZ, 0xc0, !UPT ;  /* 0x00003fff05097892 */ /* 0x000fe4000f8ec03f */
[----:B------:R-:W-:Y:S01]  /*0f80*/  UIADD3 UR10, UR8, 0x100, URZ ;  /* 0x00000100080a7890 */ /* 0x000fe2000fffe03f */
[----:B------:R-:W-:-:S02]  /*0f90*/  UMOV UR5, 0x40000040 ;  /* 0x4000004000057882 */ /* 0x000fc40000000000 */
[----:B------:R-:W-:Y:S01]  /*0fa0*/  UMOV UR4, UR8 ;  /* 0x0000000800047c82 */ /* 0x000fe20008000000 */
[----:B------:R-:W-:Y:S01]  /*0fb0*/  UMOV UR7, 0x40000040 ;  /* 0x4000004000077882 */ /* 0x000fe20000000000 */
[----:B------:R-:W-:Y:S02]  /*0fc0*/  UMOV UR6, UR9 ;  /* 0x0000000900067c82 */ /* 0x000fe40008000000 */
[----:B------:R-:W-:Y:S01]  /*0fd0*/  HGMMA.64x64x16.F32.BF16 R56, gdesc[UR4].tnspA.tnspB, RZ, !UPT ;  /* 0x60e00000043879f0 */ /* 0x000fe2000c7018ff */
[----:B------:R-:W-:Y:S01]  /*0fe0*/  UMOV UR4, UR10 ;  /* 0x0000000a00047c82 */ /* 0x000fe20008000000 */
[----:B------:R-:W-:Y:S02]  /*0ff0*/  UMOV UR5, 0x40000040 ;  /* 0x4000004000057882 */ /* 0x000fe40000000000 */
[----:B------:R-:W-:Y:S01]  /*1000*/  HGMMA.64x64x16.F32.BF16 R24, gdesc[UR4].tnspA.tnspB, RZ, !UPT ;  /* 0x60e00000041879f0 */ /* 0x000fe2000c7018ff */
[----:B------:R-:W-:Y:S02]  /*1010*/  UIADD3 UR4, UR8, 0x80, URZ ;  /* 0x0000008008047890 */ /* 0x000fe4000fffe03f */
[----:B------:R-:W-:-:S02]  /*1020*/  UIADD3 UR6, UR9, 0x80, URZ ;  /* 0x0000008009067890 */ /* 0x000fc4000fffe03f */
[----:B------:R-:W-:Y:S01]  /*1030*/  UIADD3 UR8, UR8, 0x180, URZ ;  /* 0x0000018008087890 */ /* 0x000fe2000fffe03f */
[----:B------:R-:W-:Y:S01]  /*1040*/  UMOV UR5, 0x40000040 ;  /* 0x4000004000057882 */ /* 0x000fe20000000000 */
[----:B------:R-:W-:-:S05]  /*1050*/  UMOV UR7, 0x40000040 ;  /* 0x4000004000077882 */ /* 0x000fca0000000000 */
[----:B------:R-:W-:Y:S01]  /*1060*/  HGMMA.64x64x16.F32.BF16 R56, gdesc[UR4].tnspA.tnspB, R56 ;  /* 0x60e00000043879f0 */ /* 0x000fe20008701838 */
[----:B------:R-:W-:Y:S01]  /*1070*/  UMOV UR4, UR8 ;  /* 0x0000000800047c82 */ /* 0x000fe20008000000 */
[----:B------:R-:W-:Y:S02]  /*1080*/  UMOV UR5, 0x40000040 ;  /* 0x4000004000057882 */ /* 0x000fe40000000000 */
[----:B------:R-:W-:Y:S01]  /*1090*/  HGMMA.64x64x16.F32.BF16 R24, gdesc[UR4].tnspA.tnspB, R24, gsb0 ;  /* 0x60e00000041879f0 */ /* 0x000fe20008001818 */
[----:B------:R-:W-:-:S05]  /*10a0*/  UMOV UR4, 0x1 ;  /* 0x0000000100047882 */ /* 0x000fca0000000000 */
.L_x_11:
[----:B0-----:R-:W-:-:S05]  /*10b0*/  VIMNMX R2, R7, 0x1, PT ;  /* 0x0000000107027848 */ /* 0x001fca0003fe0100 */
[----:B------:R-:W-:-:S05]  /*10c0*/  IMAD.IADD R4, R7, 0x1, -R2 ;  /* 0x0000000107047824 */ /* 0x000fca00078e0a02 */
[----:B------:R-:W-:-:S13]  /*10d0*/  ISETP.GE.AND P0, PT, R4, 0x1, PT ;  /* 0x000000010400780c */ /* 0x000fda0003f06270 */
[----:B------:R-:W-:Y:S05]  /*10e0*/  @!P0 BRA `(.L_x_14) ;  /* 0x0000000400088947 */ /* 0x000fea0003800000 */
[----:B------:R-:W0:Y:S01]  /*10f0*/  S2UR UR6, SR_CgaCtaId ;  /* 0x00000000000679c3 */ /* 0x000e220000008800 */
[----:B------:R-:W-:Y:S01]  /*1100*/  UMOV UR5, 0x400 ;  /* 0x0000040000057882 */ /* 0x000fe20000000000 */
[----:B------:R-:W-:Y:S01]  /*1110*/  LOP3.LUT R7, R0, 0x1, RZ, 0xfc, !PT ;  /* 0x0000000100077812 */ /* 0x000fe200078efcff */
[----:B------:R-:W-:Y:S01]  /*1120*/  IMAD.MOV.U32 R5, RZ, RZ, RZ ;  /* 0x000000ffff057224 */ /* 0x000fe200078e00ff */
[----:B------:R-:W-:Y:S01]  /*1130*/  UISETP.NE.U32.AND UP0, UPT, UR4, URZ, UPT ;  /* 0x0000003f0400728c */ /* 0x000fe2000bf05070 */
[----:B------:R-:W-:Y:S01]  /*1140*/  IMAD.MOV.U32 R2, RZ, RZ, R4 ;  /* 0x000000ffff027224 */ /* 0x000fe200078e0004 */
[----:B0-----:R-:W-:-:S04]  /*1150*/  ULEA UR15, UR6, UR5, 0x18 ;  /* 0x00000005060f7291 */ /* 0x001fc8000f8ec03f */
[----:B------:R-:W-:Y:S02]  /*1160*/  UIADD3 UR6, UR15, 0x24000, URZ ;  /* 0x000240000f067890 */ /* 0x000fe4000fffe03f */
[----:B------:R-:W-:Y:S02]  /*1170*/  USHF.R.U32.HI UR5, URZ, 0x4, UR15 ;  /* 0x000000043f057899 */ /* 0x000fe4000801160f */
[----:B------:R-:W-:Y:S02]  /*1180*/  USHF.R.U32.HI UR6, URZ, 0x4, UR6 ;  /* 0x000000043f067899 */ /* 0x000fe40008011606 */
[----:B------:R-:W-:Y:S02]  /*1190*/  ULOP3.LUT UR16, UR5, 0x3fff, URZ, 0xc0, !UPT ;  /* 0x00003fff05107892 */ /* 0x000fe4000f8ec03f */
[----:B------:R-:W-:Y:S01]  /*11a0*/  ULOP3.LUT UR17, UR6, 0x3fff, URZ, 0xc0, !UPT ;  /* 0x00003fff06117892 */ /* 0x000fe2000f8ec03f */
[----:B------:R-:W-:-:S11]  /*11b0*/  UMOV UR5, URZ ;  /* 0x0000003f00057c82 */ /* 0x000fd60008000000 */
.L_x_19:
[----:B------:R-:W-:-:S13]  /*11c0*/  ISETP.NE.AND P1, PT, R7, 0x3, PT ;  /* 0x000000030700780c */ /* 0x000fda0003f25270 */
[----:B0-----:R-:W-:Y:S05]  /*11d0*/  @!P1 BRA `(.L_x_15) ;  /* 0x0000000000049947 */ /* 0x001fea0003800000 */
[----:B------:R-:W-:Y:S01]  /*11e0*/  BPT.TRAP 0x1 ;  /* 0x000000040000795c */ /* 0x000fe20000300000 */
.L_x_15:
[----:B------:R-:W-:Y:S01]  /*11f0*/  SHF.L.U32 R3, R5, 0x1f, RZ ;  /* 0x0000001f05037819 */ /* 0x000fe200000006ff */
[----:B------:R-:W-:-:S12]  /*1200*/  ULEA UR6, UR4, UR15, 0x3 ;  /* 0x0000000f04067291 */ /* 0x000fd8000f8e183f */
.L_x_16:
[----:B0-----:R-:W-:-:S04]  /*1210*/  IMAD.U32 R6, RZ, RZ, UR6 ;  /* 0x00000006ff067e24 */ /* 0x001fc8000f8e00ff */
[----:B------:R0:W1:Y:S03]  /*1220*/  SYNCS.PHASECHK.TRANS64.TRYWAIT P0, [R6+URZ+0x36000], R3 ;  /* 0x03600003060075a7 */ /* 0x000066000800017f */
[----:B-1----:R-:W-:Y:S05]  /*1230*/  @!P0 NANOSLEEP.SYNCS 0x989680 ;  /* 0x009896800000895d */ /* 0x002fea0003900000 */
[----:B------:R-:W1:Y:S02]  /*1240*/  @!P0 SYNCS.PHASECHK.TRANS64 P0, [R6+URZ+0x36000], R3 ;  /* 0x03600003060085a7 */ /* 0x000e64000800007f */
[----:B-1----:R-:W-:Y:S05]  /*1250*/  @!P0 BRA `(.L_x_16) ;  /* 0xfffffffc00ec8947 */ /* 0x002fea000383ffff */
[----:B------:R-:W-:Y:S01]  /*1260*/  ULEA UR7, UR4, UR16, 0x9 ;  /* 0x0000001004077291 */ /* 0x000fe2000f8e483f */
[----:B------:R-:W-:Y:S01]  /*1270*/  WARPGROUP.ARRIVE ;  /* 0x00000000000079c5 */ /* 0x000fe20000000000 */
[----:B------:R-:W-:Y:S02]  /*1280*/  ULEA UR6, UR4, UR17, 0x8 ;  /* 0x0000001104067291 */ /* 0x000fe4000f8e403f */
[----:B------:R-:W-:Y:S01]  /*1290*/  UIADD3 UR14, UR7, 0x100, URZ ;  /* 0x00000100070e7890 */ /* 0x000fe2000fffe03f */
[----:B------:R-:W-:Y:S02]  /*12a0*/  UMOV UR11, 0x40000040 ;  /* 0x40000040000b7882 */ /* 0x000fe40000000000 */
[----:B------:R-:W-:Y:S01]  /*12b0*/  UMOV UR8, UR7 ;  /* 0x0000000700087c82 */ /* 0x000fe20008000000 */
[----:B------:R-:W-:Y:S01]  /*12c0*/  UMOV UR9, 0x40000040 ;  /* 0x4000004000097882 */ /* 0x000fe20000000000 */
[----:B------:R-:W-:Y:S02]  /*12d0*/  UMOV UR10, UR6 ;  /* 0x00000006000a7c82 */ /* 0x000fe40008000000 */
[----:B------:R-:W-:Y:S01]  /*12e0*/  HGMMA.64x64x16.F32.BF16 R56, gdesc[UR8].tnspA.tnspB, R56, UP0 ;  /* 0x60e00000083879f0 */ /* 0x000fe2000bf01838 */
[----:B------:R-:W-:Y:S01]  /*12f0*/  UMOV UR8, UR14 ;  /* 0x0000000e00087c82 */ /* 0x000fe20008000000 */
[----:B------:R-:W-:-:S02]  /*1300*/  UMOV UR9, 0x40000040 ;  /* 0x4000004000097882 */ /* 0x000fc40000000000 */
[----:B------:R-:W-:Y:S01]  /*1310*/  HGMMA.64x64x16.F32.BF16 R24, gdesc[UR8].tnspA.tnspB, R24, UP0 ;  /* 0x60e00000081879f0 */ /* 0x000fe2000bf01818 */
[----:B------:R-:W-:Y:S02]  /*1320*/  UIADD3 UR10, UR6, 0x80, URZ ;  /* 0x00000080060a7890 */ /* 0x000fe4000fffe03f */
[----:B------:R-:W-:Y:S02]  /*1330*/  UIADD3 UR8, UR7, 0x80, URZ ;  /* 0x0000008007087890 */ /* 0x000fe4000fffe03f */
[----:B------:R-:W-:Y:S01]  /*1340*/  UIADD3 UR7, UR7, 0x180, URZ ;  /* 0x0000018007077890 */ /* 0x000fe2000fffe03f */
[----:B------:R-:W-:Y:S01]  /*1350*/  UMOV UR11, 0x40000040 ;  /* 0x40000040000b7882 */ /* 0x000fe20000000000 */
[----:B------:R-:W-:-:S05]  /*1360*/  UMOV UR9, 0x40000040 ;  /* 0x4000004000097882 */ /* 0x000fca0000000000 */
[----:B------:R-:W-:Y:S01]  /*1370*/  HGMMA.64x64x16.F32.BF16 R56, gdesc[UR8].tnspA.tnspB, R56 ;  /* 0x60e00000083879f0 */ /* 0x000fe20008701838 */
[----:B------:R-:W-:Y:S01]  /*1380*/  UMOV UR8, UR7 ;  /* 0x0000000700087c82 */ /* 0x000fe20008000000 */
[----:B------:R-:W-:Y:S02]  /*1390*/  UMOV UR9, 0x40000040 ;  /* 0x4000004000097882 */ /* 0x000fe40000000000 */
[----:B------:R-:W-:Y:S03]  /*13a0*/  HGMMA.64x64x16.F32.BF16 R24, gdesc[UR8].tnspA.tnspB, R24, gsb0 ;  /* 0x60e00000081879f0 */ /* 0x000fe60008001818 */
[----:B------:R-:W-:Y:S02]  /*13b0*/  WARPGROUP.DEPBAR.LE gsb0, 0x1 ;  /* 0x00008000000079c5 */ /* 0x000fe40000010100 */
[----:B------:R-:W-:Y:S05]  /*13c0*/  @!P1 BRA `(.L_x_17) ;  /* 0x0000000000049947 */ /* 0x000fea0003800000 */
[----:B------:R-:W-:Y:S01]  /*13d0*/  BPT.TRAP 0x1 ;  /* 0x000000040000795c */ /* 0x000fe20000300000 */
.L_x_17:
[----:B------:R-:W-:Y:S01]  /*13e0*/  ULEA UR6, UR5, UR15, 0x3 ;  /* 0x0000000f05067291 */ /* 0x000fe2000f8e183f */
[----:B------:R-:W-:-:S03]  /*13f0*/  ISETP.GT.U32.AND P0, PT, R0, 0x1, PT ;  /* 0x000000010000780c */ /* 0x000fc60003f04070 */
[----:B------:R-:W-:-:S04]  /*1400*/  UIADD3 UR6, UR6, 0x36090, URZ ;  /* 0x0003609006067890 */ /* 0x000fc8000fffe03f */
[----:B------:R-:W-:-:S09]  /*1410*/  UPRMT UR6, URZ, 0x654, UR6 ;  /* 0x000006543f067896 */ /* 0x000fd20008000006 */
[----:B------:R-:W-:Y:S01]  /*1420*/  SYNCS.ARRIVE.TRANS64.RED.A1T0 RZ, [UR6], RZ ;  /* 0x000000ffffff79a7 */ /* 0x000fe20008100406 */
[----:B------:R-:W-:Y:S05]  /*1430*/  @P0 BRA `(.L_x_18) ;  /* 0x0000000000040947 */ /* 0x000fea0003800000 */
[----:B------:R-:W-:Y:S01]  /*1440*/  BPT.TRAP 0x1 ;  /* 0x000000040000795c */ /* 0x000fe20000300000 */
.L_x_18:
[----:B------:R-:W-:Y:S01]  /*1450*/  UIADD3 UR4, UR4, 0x1, URZ ;  /* 0x0000000104047890 */ /* 0x000fe2000fffe03f */
[C---:B------:R-:W-:Y:S01]  /*1460*/  ISETP.GT.AND P0, PT, R2.reuse, 0x1, PT ;  /* 0x000000010200780c */ /* 0x040fe20003f04270 */
[----:B------:R-:W-:Y:S01]  /*1470*/  UIADD3 UR5, UR5, 0x1, URZ ;  /* 0x0000000105057890 */ /* 0x000fe2000fffe03f */
[----:B------:R-:W-:Y:S01]  /*1480*/  VIADD R2, R2, 0xffffffff ;  /* 0xffffffff02027836 */ /* 0x000fe20000000000 */
[----:B------:R-:W-:Y:S02]  /*1490*/  UISETP.NE.AND UP0, UPT, UR4, 0x12, UPT ;  /* 0x000000120400788c */ /* 0x000fe4000bf05270 */
[----:B------:R-:W-:Y:S02]  /*14a0*/  UISETP.NE.AND UP1, UPT, UR5, 0x12, UPT ;  /* 0x000000120500788c */ /* 0x000fe4000bf25270 */
[----:B------:R-:W-:Y:S02]  /*14b0*/  USEL UR6, URZ, 0x1, UP0 ;  /* 0x000000013f067887 */ /* 0x000fe40008000000 */
[----:B------:R-:W-:-:S02]  /*14c0*/  USEL UR4, UR4, URZ, UP0 ;  /* 0x0000003f04047287 */ /* 0x000fc40008000000 */
[----:B------:R-:W-:Y:S02]  /*14d0*/  USEL UR5, UR5, URZ, UP1 ;  /* 0x0000003f05057287 */ /* 0x000fe40008800000 */
[----:B------:R-:W-:Y:S01]  /*14e0*/  UPLOP3.LUT UP0, UPT, UPT, UPT, UPT, 0x80, 0x0 ;  /* 0x000000000000789c */ /* 0x000fe20003f0f070 */
[----:B------:R-:W-:Y:S01]  /*14f0*/  LOP3.LUT R5, R5, UR6, RZ, 0x3c, !PT ;  /* 0x0000000605057c12 */ /* 0x000fe2000f8e3cff */
[----:B------:R-:W-:Y:S09]  /*1500*/  @P0 BRA `(.L_x_19) ;  /* 0xfffffffc002c0947 */ /* 0x000ff2000383ffff */
.L_x_14:
[----:B------:R-:W1:Y:S01]  /*1510*/  LDC R2, c[0x0][0x290] ;  /* 0x0000a400ff027b82 */ /* 0x000e620000000800 */
[----:B------:R-:W-:Y:S02]  /*1520*/  WARPGROUP.DEPBAR.LE gsb0, 0x0 ;  /* 0x00008000000079c5 */ /* 0x000fe40000010000 */
[----:B-1----:R-:W-:-:S13]  /*1530*/  ISETP.GE.AND P0, PT, R2, 0x1, PT ;  /* 0x000000010200780c */ /* 0x002fda0003f06270 */
[----:B------:R-:W-:Y:S05]  /*1540*/  @!P0 BRA `(.L_x_20) ;  /* 0x0000000000448947 */ /* 0x000fea0003800000 */
[----:B------:R-:W-:-:S04]  /*1550*/  LOP3.LUT R2, R0, 0x1, RZ, 0xfc, !PT ;  /* 0x0000000100027812 */ /* 0x000fc800078efcff */
[----:B------:R-:W-:-:S13]  /*1560*/  ISETP.NE.AND P0, PT, R2, 0x3, PT ;  /* 0x000000030200780c */ /* 0x000fda0003f05270 */
[----:B------:R-:W-:Y:S05]  /*1570*/  @!P0 BRA `(.L_x_21) ;  /* 0x0000000000048947 */ /* 0x000fea0003800000 */
[----:B------:R-:W-:Y:S01]  /*1580*/  BPT.TRAP 0x1 ;  /* 0x000000040000795c */ /* 0x000fe20000300000 */
.L_x_21:
[----:B------:R-:W1:Y:S01]  /*1590*/  S2R R5, SR_CgaCtaId ;  /* 0x0000000000057919 */ /* 0x000e620000008800 */
[----:B0-----:R-:W-:Y:S01]  /*15a0*/  IMAD.WIDE.U32 R2, R4, 0x38e38e39, RZ ;  /* 0x38e38e3904027825 */ /* 0x001fe200078e00ff */
[----:B------:R-:W-:Y:S02]  /*15b0*/  MOV R2, 0x400 ;  /* 0x0000040000027802 */ /* 0x000fe40000000f00 */
[----:B------:R-:W-:Y:S02]  /*15c0*/  ISETP.GT.U32.AND P0, PT, R0, 0x1, PT ;  /* 0x000000010000780c */ /* 0x000fe40003f04070 */
[----:B------:R-:W-:-:S05]  /*15d0*/  SHF.R.U32.HI R3, RZ, 0x2, R3 ;  /* 0x00000002ff037819 */ /* 0x000fca0000011603 */
[----:B------:R-:W-:Y:S01]  /*15e0*/  IMAD R4, R3, -0x12, R4 ;  /* 0xffffffee03047824 */ /* 0x000fe200078e0204 */
[----:B-1----:R-:W-:-:S05]  /*15f0*/  LEA R5, R5, R2, 0x18 ;  /* 0x0000000205057211 */ /* 0x002fca00078ec0ff */
[----:B------:R-:W-:-:S04]  /*1600*/  IMAD R4, R4, 0x8, R5 ;  /* 0x0000000804047824 */ /* 0x000fc800078e0205 */
[----:B------:R-:W-:-:S05]  /*1610*/  VIADD R4, R4, 0x36090 ;  /* 0x0003609004047836 */ /* 0x000fca0000000000 */
[----:B------:R-:W-:-:S04]  /*1620*/  PRMT R4, RZ, 0x654, R4 ;  /* 0x00000654ff047816 */ /* 0x000fc80000000004 */
[----:B------:R1:W-:Y:S01]  /*1630*/  SYNCS.ARRIVE.TRANS64.RED.A1T0 RZ, [R4+URZ], RZ ;  /* 0x000000ff04ff79a7 */ /* 0x0003e2000810043f */
[----:B------:R-:W-:Y:S05]  /*1640*/  @P0 BRA `(.L_x_20) ;  /* 0x0000000000040947 */ /* 0x000fea0003800000 */
[----:B------:R-:W-:Y:S01]  /*1650*/  BPT.TRAP 0x1 ;  /* 0x000000040000795c */ /* 0x000fe20000300000 */
.L_x_20:
[----:B0-----:R-:W0:Y:S01]  /*1660*/  S2R R3, SR_TID.X ;  /* 0x0000000000037919 */ /* 0x001e220000002100 */
[----:B-1----:R-:W1:Y:S01]  /*1670*/  LDC.64 R4, c[0x0][0x280] ;  /* 0x0000a000ff047b82 */ /* 0x002e620000000a00 */
[----:B------:R-:W-:Y:S01]  /*1680*/  IMAD.SHL.U32 R95, R95, 0x40, RZ ;  /* 0x000000405f5f7824 */ /* 0x000fe200078e00ff */
[----:B------:R-:W-:Y:S01]  /*1690*/  SHF.R.S32.HI R18, RZ, 0x1f, R94 ;  /* 0x0000001fff127819 */ /* 0x000fe2000001145e */
[----:B------:R-:W2:Y:S03]  /*16a0*/  S2R R11, SR_CTAID.X ;  /* 0x00000000000b7919 */ /* 0x000ea60000002500 */
[----:B------:R-:W-:Y:S02]  /*16b0*/  SHF.R.S32.HI R93, RZ, 0x1f, R95 ;  /* 0x0000001fff5d7819 */ /* 0x000fe4000001145f */
[----:B-1----:R-:W-:Y:S02]  /*16c0*/  ISETP.GE.AND P0, PT, R95, R5, PT ;  /* 0x000000055f00720c */ /* 0x002fe40003f06270 */
[----:B0-----:R-:W-:-:S04]  /*16d0*/  SHF.R.S32.HI R0, RZ, 0x1f, R3 ;  /* 0x0000001fff007819 */ /* 0x001fc80000011403 */
[----:B------:R-:W-:Y:S01]  /*16e0*/  LEA.HI R0, R0, R3, RZ, 0x7 ;  /* 0x0000000300007211 */ /* 0x000fe200078f38ff */
[----:B--2---:R-:W-:-:S03]  /*16f0*/  IMAD.SHL.U32 R12, R11, 0x80, RZ ;  /* 0x000000800b0c7824 */ /* 0x004fc600078e00ff */
[----:B------:R-:W-:Y:S02]  /*1700*/  LOP3.LUT R0, R0, 0xffffff80, RZ, 0xc0, !PT ;  /* 0xffffff8000007812 */ /* 0x000fe400078ec0ff */
[----:B------:R-:W-:-:S03]  /*1710*/  ISETP.GE.OR P0, PT, R12, R4, P0 ;  /* 0x000000040c00720c */ /* 0x000fc60000706670 */
[----:B------:R-:W-:-:S05]  /*1720*/  IMAD.IADD R0, R3, 0x1, -R0 ;  /* 0x0000000103007824 */ /* 0x000fca00078e0a00 */
[----:B------:R-:W-:-:S04]  /*1730*/  SHF.R.S32.HI R7, RZ, 0x1f, R0 ;  /* 0x0000001fff077819 */ /* 0x000fc80000011400 */
[CC--:B------:R-:W-:Y:S02]  /*1740*/  LEA.HI R8, R7.reuse, R0.reuse, RZ, 0x2 ;  /* 0x0000000007087211 */ /* 0x0c0fe400078f10ff */
[----:B------:R-:W-:Y:S02]  /*1750*/  LEA.HI R10, R7, R0, RZ, 0x5 ;  /* 0x00000000070a7211 */ /* 0x000fe400078f28ff */
[--C-:B------:R-:W-:Y:S02]  /*1760*/  SHF.R.S32.HI R6, RZ, 0x2, R8.reuse ;  /* 0x00000002ff067819 */ /* 0x100fe40000011408 */
[----:B------:R-:W-:Y:S02]  /*1770*/  SHF.R.S32.HI R3, RZ, 0x1f, R8 ;  /* 0x0000001fff037819 */ /* 0x000fe40000011408 */
[----:B------:R-:W-:Y:S02]  /*1780*/  LOP3.LUT R9, R8, 0xfffffffc, RZ, 0xc0, !PT ;  /* 0xfffffffc08097812 */ /* 0x000fe400078ec0ff */
[----:B------:R-:W-:-:S02]  /*1790*/  LEA.HI R3, R3, R6, RZ, 0x3 ;  /* 0x0000000603037211 */ /* 0x000fc400078f18ff */
[----:B------:R-:W-:Y:S01]  /*17a0*/  SHF.R.S32.HI R13, RZ, 0x5, R10 ;  /* 0x00000005ff0d7819 */ /* 0x000fe2000001140a */
[----:B------:R-:W-:Y:S01]  /*17b0*/  IMAD.IADD R0, R0, 0x1, -R9 ;  /* 0x0000000100007824 */ /* 0x000fe200078e0a09 */
[----:B------:R-:W-:-:S03]  /*17c0*/  LOP3.LUT R3, R3, 0xfffffff8, RZ, 0xc0, !PT ;  /* 0xfffffff803037812 */ /* 0x000fc600078ec0ff */
[----:B------:R-:W-:Y:S02]  /*17d0*/  IMAD.SHL.U32 R10, R0, 0x2, RZ ;  /* 0x00000002000a7824 */ /* 0x000fe400078e00ff */
[----:B------:R-:W-:Y:S02]  /*17e0*/  IMAD.IADD R6, R6, 0x1, -R3 ;  /* 0x0000000106067824 */ /* 0x000fe400078e0a03 */
[----:B------:R-:W0:Y:S03]  /*17f0*/  LDC.64 R2, c[0x0][0x5d0] ;  /* 0x00017400ff027b82 */ /* 0x000e260000000a00 */
[----:B------:R-:W-:-:S03]  /*1800*/  SHF.R.S32.HI R7, RZ, 0x1f, R6 ;  /* 0x0000001fff077819 */ /* 0x000fc60000011406 */
[----:B------:R-:W-:-:S04]  /*1810*/  IMAD.WIDE R90, R13, 0x10, R6 ;  /* 0x000000100d5a7825 */ /* 0x000fc800078e0206 */
[----:B------:R-:W-:Y:S01]  /*1820*/  IMAD.WIDE R90, R11, 0x80, R90 ;  /* 0x000000800b5a7825 */ /* 0x000fe200078e025a */
[----:B------:R-:W-:-:S03]  /*1830*/  SHF.R.S32.HI R11, RZ, 0x1f, R10 ;  /* 0x0000001fff0b7819 */ /* 0x000fc6000001140a */
[----:B0-----:R-:W-:-:S04]  /*1840*/  IMAD.WIDE.U32 R8, R90, R2, R10 ;  /* 0x000000025a087225 */ /* 0x001fc800078e000a */
[----:B------:R-:W-:Y:S01]  /*1850*/  IMAD R14, R91, R2, RZ ;  /* 0x000000025b0e7224 */ /* 0x000fe200078e02ff */
[----:B------:R-:W-:Y:S06]  /*1860*/  @P0 EXIT ;  /* 0x000000000000094d */ /* 0x000fec0003800000 */
[----:B------:R-:W-:Y:S01]  /*1870*/  ULDC.64 UR6, c[0x0][0x288] ;  /* 0x0000a20000067ab9 */ /* 0x000fe20000000a00 */
[----:B------:R-:W-:Y:S01]  /*1880*/  IMAD R14, R90, R3, R14 ;  /* 0x000000035a0e7224 */ /* 0x000fe200078e020e */
[----:B------:R-:W-:Y:S01]  /*1890*/  ISETP.GE.AND P0, PT, R19, UR6, PT ;  /* 0x0000000613007c0c */ /* 0x000fe2000bf06270 */
[----:B------:R-:W-:Y:S01]  /*18a0*/  ULDC.64 UR4, c[0x0][0x5e0] ;  /* 0x0001780000047ab9 */ /* 0x000fe20000000a00 */
[----:B------:R-:W-:Y:S01]  /*18b0*/  IADD3 R8, P1, R95, R8, RZ ;  /* 0x000000085f087210 */ /* 0x000fe20007f3e0ff */
[----:B------:R-:W-:Y:S01]  /*18c0*/  IMAD R13, R13, -0x10, -R12 ;  /* 0xfffffff00d0d7824 */ /* 0x000fe200078e0a0c */
[----:B------:R-:W-:Y:S01]  /*18d0*/  ISETP.GE.OR P0, PT, R94, UR7, P0 ;  /* 0x000000075e007c0c */ /* 0x000fe20008706670 */
[----:B------:R-:W-:Y:S01]  /*18e0*/  IMAD R7, R18, UR4, RZ ;  /* 0x0000000412077c24 */ /* 0x000fe2000f8e02ff */
[----:B------:R-:W-:Y:S01]  /*18f0*/  IADD3.X R9, R93, R9, R14, P1, !PT ;  /* 0x000000095d097210 */ /* 0x000fe20000ffe40e */
[----:B------:R-:W-:Y:S01]  /*1900*/  IMAD R12, R0, -0x2, R5 ;  /* 0xfffffffe000c7824 */ /* 0x000fe200078e0205 */
[----:B------:R-:W-:Y:S01]  /*1910*/  SHF.R.S32.HI R14, RZ, 0x1f, R19 ;  /* 0x0000001fff0e7819 */ /* 0x000fe20000011413 */
[----:B------:R-:W-:Y:S01]  /*1920*/  ULDC.64 UR6, c[0x0][0x5d8] ;  /* 0x0001760000067ab9 */ /* 0x000fe20000000a00 */
[C---:B------:R-:W-:Y:S01]  /*1930*/  IMAD R7, R94.reuse, UR5, R7 ;  /* 0x000000055e077c24 */ /* 0x040fe2000f8e0207 */
[----:B------:R-:W-:Y:S01]  /*1940*/  IADD3 R0, R13, R4, -R6 ;  /* 0x000000040d007210 */ /* 0x000fe20007ffe806 */
[----:B------:R-:W-:-:S04]  /*1950*/  IMAD.WIDE.U32 R8, R94, UR4, R8 ;  /* 0x000000045e087c25 */ /* 0x000fc8000f8e0008 */
[----:B------:R-:W-:Y:S02]  /*1960*/  IMAD R4, R14, UR6, RZ ;  /* 0x000000060e047c24 */ /* 0x000fe4000f8e02ff */
[----:B------:R-:W-:Y:S01]  /*1970*/  IMAD.IADD R13, R9, 0x1, R7 ;  /* 0x00000001090d7824 */ /* 0x000fe200078e0207 */
[----:B------:R-:W-:Y:S06]  /*1980*/  @P0 EXIT ;  /* 0x000000000000094d */ /* 0x000fec0003800000 */
[----:B---3-5:R-:W-:Y:S01]  /*1990*/  FSETP.NEU.AND P1, PT, R22, RZ, PT ;  /* 0x000000ff1600720b */ /* 0x028fe20003f2d000 */
[----:B------:R-:W-:Y:S01]  /*19a0*/  IMAD.IADD R17, R12, 0x1, -R95 ;  /* 0x000000010c117824 */ /* 0x000fe200078e0a5f */
[----:B------:R-:W-:Y:S01]  /*19b0*/  ULDC.64 UR4, c[0x0][0x5b8] ;  /* 0x00016e0000047ab9 */ /* 0x000fe20000000a00 */
[----:B------:R-:W-:Y:S01]  /*19c0*/  IMAD.MOV.U32 R12, RZ, RZ, R8 ;  /* 0x000000ffff0c7224 */ /* 0x000fe200078e0008 */
[--C-:B----4-:R-:W-:Y:S01]  /*19d0*/  SHF.L.U64.HI R23, R2, 0x6, R3.reuse ;  /* 0x0000000602177819 */ /* 0x110fe20000010203 */
[----:B------:R-:W-:Y:S01]  /*19e0*/  IMAD R5, R19, UR7, R4 ;  /* 0x0000000713057c24 */ /* 0x000fe2000f8e0204 */
[----:B------:R-:W-:Y:S01]  /*19f0*/  ISETP.GT.AND P6, PT, R17, RZ, PT ;  /* 0x000000ff1100720c */ /* 0x000fe20003fc4270 */
[----:B------:R-:W-:Y:S01]  /*1a00*/  IMAD R4, R14, UR4, RZ ;  /* 0x000000040e047c24 */ /* 0x000fe2000f8e02ff */
[----:B------:R-:W-:Y:S01]  /*1a10*/  SHF.L.U64.HI R14, R2, 0x3, R3 ;  /* 0x00000003020e7819 */ /* 0x000fe20000010203 */
[----:B------:R-:W-:Y:S01]  /*1a20*/  IMAD.WIDE.U32 R12, R19, UR6, R12 ;  /* 0x00000006130c7c25 */ /* 0x000fe2000f8e000c */
[----:B------:R-:W-:-:S03]  /*1a30*/  ISETP.GT.AND P0, PT, R0, RZ, P6 ;  /* 0x000000ff0000720c */ /* 0x000fc60003704270 */
[----:B------:R-:W-:Y:S02]  /*1a40*/  IMAD R21, R19, UR5, R4 ;  /* 0x0000000513157c24 */ /* 0x000fe4000f8e0204 */
[C---:B------:R-:W-:Y:S02]  /*1a50*/  IMAD.SHL.U32 R15, R2.reuse, 0x8, RZ ;  /* 0x00000008020f7824 */ /* 0x040fe400078e00ff */
[----:B------:R-:W-:Y:S02]  /*1a60*/  IMAD.SHL.U32 R92, R2, 0x40, RZ ;  /* 0x00000040025c7824 */ /* 0x000fe400078e00ff */
[----:B------:R-:W-:Y:S01]  /*1a70*/  IMAD.IADD R3, R13, 0x1, R5 ;  /* 0x000000010d037824 */ /* 0x000fe200078e0205 */
[----:B------:R-:W-:Y:S06]  /*1a80*/  @!P1 BRA `(.L_x_22) ;  /* 0x0000003400489947 */ /* 0x000fec0003800000 */
[----:B------:R-:W-:Y:S01]  /*1a90*/  IADD3 R4, P1, R95, R10, RZ ;  /* 0x0000000a5f047210 */ /* 0x000fe20007f3e0ff */
[----:B------:R-:W-:Y:S01]  /*1aa0*/  ULDC.64 UR6, c[0x0][0x5c0] ;  /* 0x0001700000067ab9 */ /* 0x000fe20000000a00 */
[----:B------:R-:W-:Y:S01]  /*1ab0*/  ULDC.64 UR8, c[0x0][0x5b0] ;  /* 0x00016c0000087ab9 */ /* 0x000fe20000000a00 */
[----:B------:R-:W-:Y:S01]  /*1ac0*/  IMAD R7, R18, UR6, RZ ;  /* 0x0000000612077c24 */ /* 0x000fe2000f8e02ff */
[----:B------:R-:W-:Y:S01]  /*1ad0*/  ULDC.64 UR10, c[0x0][0x5a8] ;  /* 0x00016a00000a7ab9 */ /* 0x000fe20000000a00 */
[----:B------:R-:W-:Y:S02]  /*1ae0*/  IMAD.X R5, R93, 0x1, R11, P1 ;  /* 0x000000015d057824 */ /* 0x000fe400008e060b */
[C---:B------:R-:W-:Y:S02]  /*1af0*/  IMAD R96, R94.reuse, UR7, R7 ;  /* 0x000000075e607c24 */ /* 0x040fe4000f8e0207 */
[----:B------:R-:W-:-:S04]  /*1b00*/  IMAD.WIDE.U32 R4, R94, UR6, R4 ;  /* 0x000000065e047c25 */ /* 0x000fc8000f8e0004 */
[----:B------:R-:W-:Y:S02]  /*1b10*/  IMAD.IADD R5, R5, 0x1, R96 ;  /* 0x0000000105057824 */ /* 0x000fe400078e0260 */
[----:B------:R-:W-:Y:S02]  /*1b20*/  IMAD R97, R91, UR8, RZ ;  /* 0x000000085b617c24 */ /* 0x000fe4000f8e02ff */
[----:B------:R-:W-:-:S04]  /*1b30*/  IMAD.WIDE.U32 R8, R19, UR4, R4 ;  /* 0x0000000413087c25 */ /* 0x000fc8000f8e0004 */
[----:B------:R-:W-:Y:S02]  /*1b40*/  IMAD.IADD R7, R21, 0x1, R9 ;  /* 0x0000000115077824 */ /* 0x000fe400078e0209 */
[----:B------:R-:W-:Y:S02]  /*1b50*/  IMAD.MOV.U32 R6, RZ, RZ, R8 ;  /* 0x000000ffff067224 */ /* 0x000fe400078e0008 */
[C---:B------:R-:W-:Y:S02]  /*1b60*/  IMAD R97, R90.reuse, UR9, R97 ;  /* 0x000000095a617c24 */ /* 0x040fe4000f8e0261 */
[----:B------:R-:W-:-:S04]  /*1b70*/  IMAD.WIDE.U32 R4, R90, UR8, R6 ;  /* 0x000000085a047c25 */ /* 0x000fc8000f8e0006 */
[----:B------:R-:W-:Y:S01]  /*1b80*/  IMAD.IADD R5, R5, 0x1, R97 ;  /* 0x0000000105057824 */ /* 0x000fe200078e0261 */
[----:B------:R-:W-:-:S04]  /*1b90*/  LEA R88, P1, R4, UR10, 0x1 ;  /* 0x0000000a04587c11 */ /* 0x000fc8000f8208ff */
[----:B------:R-:W-:-:S05]  /*1ba0*/  LEA.HI.X R89, R4, UR11, R5, 0x1, P1 ;  /* 0x0000000b04597c11 */ /* 0x000fca00088f0c05 */
[----:B------:R0:W2:Y:S01]  /*1bb0*/  @P0 LDG.E.LTC128B.U16 R13, desc[UR12][R88.64] ;  /* 0x0000000c580d0981 */ /* 0x0000a2000c1e1520 */
[----:B------:R-:W-:Y:S01]  /*1bc0*/  IMAD.WIDE.U32 R18, R19, UR4, RZ ;  /* 0x0000000413127c25 */ /* 0x000fe2000f8e00ff */
[----:B------:R-:W-:Y:S01]  /*1bd0*/  ULDC.64 UR4, c[0x0][0x5c8] ;  /* 0x0001720000047ab9 */ /* 0x000fe20000000a00 */
[----:B------:R-:W-:Y:S01]  /*1be0*/  ISETP.GT.AND P4, PT, R17, 0x1, PT ;  /* 0x000000011100780c */ /* 0x000fe20003f84270 */
[----:B------:R-:W-:Y:S01]  /*1bf0*/  BSSY B0, `(.L_x_23) ;  /* 0x0000017000007945 */ /* 0x000fe20003800000 */
[----:B------:R-:W-:Y:S02]  /*1c00*/  IMAD.IADD R21, R19, 0x1, R21 ;  /* 0x0000000113157824 */ /* 0x000fe400078e0215 */
[----:B------:R-:W-:Y:S01]  /*1c10*/  IMAD.MOV.U32 R20, RZ, RZ, R18 ;  /* 0x000000ffff147224 */ /* 0x000fe200078e0012 */
[----:B------:R-:W-:-:S03]  /*1c20*/  P2R R98, PR, RZ, 0x10 ;  /* 0x00000010ff627803 */ /* 0x000fc60000000000 */
[----:B------:R-:W-:-:S04]  /*1c30*/  IMAD.WIDE.U32 R4, R90, UR8, R20 ;  /* 0x000000085a047c25 */ /* 0x000fc8000f8e0014 */
[----:B------:R-:W-:Y:S02]  /*1c40*/  IMAD.IADD R5, R97, 0x1, R5 ;  /* 0x0000000161057824 */ /* 0x000fe400078e0205 */
[----:B------:R-:W-:-:S04]  /*1c50*/  IMAD.WIDE.U32 R4, R94, UR6, R4 ;  /* 0x000000065e047c25 */ /* 0x000fc8000f8e0004 */
[----:B------:R-:W-:Y:S01]  /*1c60*/  IMAD.IADD R2, R96, 0x1, R5 ;  /* 0x0000000160027824 */ /* 0x000fe200078e0205 */
[----:B0-----:R-:W-:Y:S02]  /*1c70*/  IADD3 R88, P2, P3, R95, R4, R10 ;  /* 0x000000045f587210 */ /* 0x001fe40007b5e00a */
[C---:B------:R-:W-:Y:S02]  /*1c80*/  LEA R4, P1, R12.reuse, UR4, 0x1 ;  /* 0x000000040c047c11 */ /* 0x040fe4000f8208ff */
[----:B------:R-:W-:Y:S02]  /*1c90*/  IADD3.X R89, R93, R2, R11, P2, P3 ;  /* 0x000000025d597210 */ /* 0x000fe400017e640b */
[----:B------:R-:W-:Y:S02]  /*1ca0*/  LEA.HI.X R5, R12, UR5, R3, 0x1, P1 ;  /* 0x000000050c057c11 */ /* 0x000fe400088f0c03 */
[----:B------:R-:W-:Y:S02]  /*1cb0*/  ISETP.GT.AND P1, PT, R0, RZ, P4 ;  /* 0x000000ff0000720c */ /* 0x000fe40002724270 */
[----:B------:R-:W-:-:S04]  /*1cc0*/  LEA R2, P2, R88, UR10, 0x1 ;  /* 0x0000000a58027c11 */ /* 0x000fc8000f8408ff */
[----:B------:R-:W-:Y:S01]  /*1cd0*/  LEA.HI.X R3, R88, UR11, R89, 0x1, P2 ;  /* 0x0000000b58037c11 */ /* 0x000fe200090f0c59 */
[----:B--2---:R-:W-:-:S04]  /*1ce0*/  IMAD.U32 R99, R13, 0x10000, RZ ;  /* 0x000100000d637824 */ /* 0x004fc800078e00ff */
[----:B------:R-:W-:-:S04]  /*1cf0*/  FMUL R99, R99, R22 ;  /* 0x0000001663637220 */ /* 0x000fc80000400000 */
[----:B------:R-:W-:Y:S01]  /*1d00*/  FFMA R99, R56, R16, R99 ;  /* 0x0000001038637223 */ /* 0x000fe20000000063 */
[----:B------:R-:W-:-:S04]  /*1d10*/  PRMT R56, R13, 0x7610, R56 ;  /* 0x000076100d387816 */ /* 0x000fc80000000038 */
[----:B------:R-:W-:-:S05]  /*1d20*/  F2FP.BF16.F32.PACK_AB R99, RZ, R99 ;  /* 0x00000063ff63723e */ /* 0x000fca00000010ff */
[----:B------:R0:W-:Y:S01]  /*1d30*/  @P0 STG.E.U16 desc[UR12][R4.64], R99 ;  /* 0x0000006304000986 */ /* 0x0001e2000c10150c */
[----:B------:R-:W-:Y:S05]  /*1d40*/  @!P1 BRA `(.L_x_24) ;  /* 0x0000000000049947 */ /* 0x000fea0003800000 */
[----:B------:R1:W5:Y:S02]  /*1d50*/  LDG.E.LTC128B.U16 R56, desc[UR12][R2.64+0x2] ;  /* 0x0000020c02387981 */ /* 0x000364000c1e1520 */
.L_x_24:
[----:B------:R-:W-:Y:S05]  /*1d60*/  BSYNC B0 ;  /* 0x0000000000007941 */ /* 0x000fea0003800000 */
.L_x_23:
[----:B------:R-:W-:Y:S01]  /*1d70*/  USHF.L.U32 UR4, UR8, 0x3, URZ ;  /* 0x0000000308047899 */ /* 0x000fe2000800063f */
[----:B-----5:R-:W-:Y:S01]  /*1d80*/  IMAD.U32 R13, R56, 0x10000, RZ ;  /* 0x00010000380d7824 */ /* 0x020fe200078e00ff */
[----:B------:R-:W-:Y:S01]  /*1d90*/  USHF.L.U64.HI UR5, UR8, 0x3, UR9 ;  /* 0x0000000308057899 */ /* 0x000fe20008010209 */
[----:B------:R-:W-:Y:S02]  /*1da0*/  ISETP.GT.AND P0, PT, R0, 0x8, P6 ;  /* 0x000000080000780c */ /* 0x000fe40003704270 */
[----:B------:R-:W-:Y:S01]  /*1db0*/  FMUL R100, R13, R22 ;  /* 0x000000160d647220 */ /* 0x000fe20000400000 */
[----:B------:R-:W-:Y:S02]  /*1dc0*/  IMAD.U32 R88, RZ, RZ, UR4 ;  /* 0x00000004ff587e24 */ /* 0x000fe4000f8e00ff */
[----:B------:R-:W-:Y:S02]  /*1dd0*/  IMAD.U32 R89, RZ, RZ, UR5 ;  /* 0x00000005ff597e24 */ /* 0x000fe4000f8e00ff */
[----:B------:R-:W-:Y:S01]  /*1de0*/  FFMA R100, R57, R16, R100 ;  /* 0x0000001039647223 */ /* 0x000fe20000000064 */
[----:B------:R-:W-:-:S04]  /*1df0*/  IMAD.WIDE.U32 R12, R90, UR8, R88 ;  /* 0x000000085a0c7c25 */ /* 0x000fc8000f8e0058 */
[----:B------:R-:W-:Y:S01]  /*1e00*/  F2FP.BF16.F32.PACK_AB R57, RZ, R100 ;  /* 0x00000064ff39723e */ /* 0x000fe200000010ff */
[----:B------:R-:W-:Y:S01]  /*1e10*/  IMAD.IADD R97, R97, 0x1, R13 ;  /* 0x0000000161617824 */ /* 0x000fe200078e020d */
[----:B------:R-:W-:Y:S02]  /*1e20*/  IADD3 R13, P2, R8, R12, RZ ;  /* 0x0000000c080d7210 */ /* 0x000fe40007f5e0ff */
[----:B0-----:R-:W-:-:S03]  /*1e30*/  PRMT R99, R57, 0x7610, R99 ;  /* 0x0000761039637816 */ /* 0x001fc60000000063 */
[----:B------:R-:W-:Y:S01]  /*1e40*/  IMAD.X R102, R97, 0x1, R7, P2 ;  /* 0x0000000161667824 */ /* 0x000fe200010e0607 */
[C---:B------:R-:W-:Y:S01]  /*1e50*/  LEA R100, P2, R13.reuse, UR10, 0x1 ;  /* 0x0000000a0d647c11 */ /* 0x040fe2000f8408ff */
[----:B------:R0:W-:Y:S03]  /*1e60*/  @P1 STG.E.U16 desc[UR12][R4.64+0x2], R99 ;  /* 0x0000026304001986 */ /* 0x0001e6000c10150c */
[----:B------:R-:W-:-:S05]  /*1e70*/  LEA.HI.X R101, R13, UR11, R102, 0x1, P2 ;  /* 0x0000000b0d657c11 */ /* 0x000fca00090f0c66 */
[----:B------:R-:W2:Y:S01]  /*1e80*/  @P0 LDG.E.LTC128B.U16 R56, desc[UR12][R100.64] ;  /* 0x0000000c64380981 */ /* 0x000ea2000c1e1520 */
[----:B------:R-:W-:Y:S01]  /*1e90*/  IADD3 R12, P1, R18, R12, RZ ;  /* 0x0000000c120c7210 */ /* 0x000fe20007f3e0ff */
[----:B------:R-:W-:Y:S01]  /*1ea0*/  BSSY B0, `(.L_x_25) ;  /* 0x0000014000007945 */ /* 0x000fe20003800000 */
[----:B0-----:R-:W-:-:S03]  /*1eb0*/  SHF.L.U64.HI R99, R15, 0x1, R14 ;  /* 0x000000010f637819 */ /* 0x001fc6000001020e */
[----:B------:R-:W-:Y:S02]  /*1ec0*/  IMAD.X R13, R97, 0x1, R21, P1 ;  /* 0x00000001610d7824 */ /* 0x000fe400008e0615 */
[----:B------:R-:W-:Y:S02]  /*1ed0*/  IMAD.SHL.U32 R97, R15, 0x2, RZ ;  /* 0x000000020f617824 */ /* 0x000fe400078e00ff */
[----:B------:R-:W-:-:S03]  /*1ee0*/  IMAD.WIDE.U32 R12, R94, UR6, R12 ;  /* 0x000000065e0c7c25 */ /* 0x000fc6000f8e000c */
[----:B------:R-:W-:Y:S01]  /*1ef0*/  IADD3 R14, P1, R97, R4, RZ ;  /* 0x00000004610e7210 */ /* 0x000fe20007f3e0ff */
[----:B------:R-:W-:Y:S01]  /*1f00*/  IMAD.IADD R102, R96, 0x1, R13 ;  /* 0x0000000160667824 */ /* 0x000fe200078e020d */
[----:B------:R-:W-:-:S03]  /*1f10*/  IADD3 R13, P2, P3, R95, R12, R10 ;  /* 0x0000000c5f0d7210 */ /* 0x000fc60007b5e00a */
[----:B------:R-:W-:Y:S02]  /*1f20*/  IMAD.X R15, R99, 0x1, R5, P1 ;  /* 0x00000001630f7824 */ /* 0x000fe400008e0605 */
[----:B--2---:R-:W-:-:S04]  /*1f30*/  IMAD.U32 R57, R56, 0x10000, RZ ;  /* 0x0001000038397824 */ /* 0x004fc800078e00ff */
[----:B------:R-:W-:-:S04]  /*1f40*/  FMUL R57, R57, R22 ;  /* 0x0000001639397220 */ /* 0x000fc80000400000 */
[----:B------:R-:W-:Y:S01]  /*1f50*/  FFMA R57, R58, R16, R57 ;  /* 0x000000103a397223 */ /* 0x000fe20000000039 */
[----:B------:R-:W-:Y:S02]  /*1f60*/  IADD3.X R58, R93, R102, R11, P2, P3 ;  /* 0x000000665d3a7210 */ /* 0x000fe400017e640b */
[----:B------:R-:W-:Y:S02]  /*1f70*/  ISETP.GT.AND P2, PT, R0, 0x8, P4 ;  /* 0x000000080000780c */ /* 0x000fe40002744270 */
[----:B------:R-:W-:Y:S02]  /*1f80*/  F2FP.BF16.F32.PACK_AB R57, RZ, R57 ;  /* 0x00000039ff39723e */ /* 0x000fe400000010ff */
[----:B------:R-:W-:-:S03]  /*1f90*/  LEA R12, P3, R13, UR10, 0x1 ;  /* 0x0000000a0d0c7c11 */ /* 0x000fc6000f8608ff */
[----:B------:R0:W-:Y:S01]  /*1fa0*/  @P0 STG.E.U16 desc[UR12][R14.64], R57 ;  /* 0x000000390e000986 */ /* 0x0001e2000c10150c */
[----:B------:R-:W-:-:S05]  /*1fb0*/  LEA.HI.X R13, R13, UR11, R58, 0x1, P3 ;  /* 0x0000000b0d0d7c11 */ /* 0x000fca00098f0c3a */
[----:B------:R-:W-:Y:S05]  /*1fc0*/  @!P2 BRA `(.L_x_26) ;  /* 0x000000000004a947 */ /* 0x000fea0003800000 */
[----:B------:R2:W5:Y:S02]  /*1fd0*/  LDG.E.LTC128B.U16 R56, desc[UR12][R12.64+0x2] ;  /* 0x0000020c0c387981 */ /* 0x000564000c1e1520 */
.L_x_26:
[----:B------:R-:W-:Y:S05]  /*1fe0*/  BSYNC B0 ;  /* 0x0000000000007941 */ /* 0x000fea0003800000 */
.L_x_25:
[----:B0----5:R-:W-:Y:S01]  /*1ff0*/  IMAD.U32 R57, R56, 0x10000, RZ ;  /* 0x0001000038397824 */ /* 0x021fe200078e00ff */
[----:B------:R-:W-:Y:S01]  /*2000*/  ISETP.GT.AND P4, PT, R17, 0x8, PT ;  /* 0x000000081100780c */ /* 0x000fe20003f84270 */
[----:B------:R-:W-:Y:S02]  /*2010*/  BSSY B0, `(.L_x_27) ;  /* 0x0000009000007945 */ /* 0x000fe40003800000 */
[----:B------:R-:W-:Y:S01]  /*2020*/  FMUL R58, R57, R22 ;  /* 0x00000016393a7220 */ /* 0x000fe20000400000 */
[----:B------:R-:W-:Y:S02]  /*2030*/  ISETP.GT.AND P0, PT, R0, RZ, P4 ;  /* 0x000000ff0000720c */ /* 0x000fe40002704270 */
[----:B------:R-:W-:Y:S01]  /*2040*/  P2R R100, PR, RZ, 0x10 ;  /* 0x00000010ff647803 */ /* 0x000fe20000000000 */
[----:B------:R-:W-:-:S05]  /*2050*/  FFMA R58, R59, R16, R58 ;  /* 0x000000103b3a7223 */ /* 0x000fca000000003a */
[----:B------:R-:W-:-:S05]  /*2060*/  F2FP.BF16.F32.PACK_AB R58, RZ, R58 ;  /* 0x0000003aff3a723e */ /* 0x000fca00000010ff */
[----:B------:R0:W-:Y:S01]  /*2070*/  @P2 STG.E.U16 desc[UR12][R14.64+0x2], R58 ;  /* 0x0000023a0e002986 */ /* 0x0001e2000c10150c */
[----:B------:R-:W-:Y:S05]  /*2080*/  @!P0 BRA `(.L_x_28) ;  /* 0x0000000000048947 */ /* 0x000fea0003800000 */
[----:B------:R3:W5:Y:S02]  /*2090*/  LDG.E.LTC128B.U16 R56, desc[UR12][R2.64+0x10] ;  /* 0x0000100c02387981 */ /* 0x000764000c1e1520 */
.L_x_28:
[----:B------:R-:W-:Y:S05]  /*20a0*/  BSYNC B0 ;  /* 0x0000000000007941 */ /* 0x000fea0003800000 */
.L_x_27:
[----:B-----5:R-:W-:Y:S01]  /*20b0*/  IMAD.U32 R57, R56, 0x10000, RZ ;  /* 0x0001000038397824 */ /* 0x020fe200078e00ff */
        /* <DEDUP_REMOVED lines=10> */
.L_x_30:
[----:B------:R-:W-:Y:S05]  /*2160*/  BSYNC B0 ;  /* 0x0000000000007941 */ /* 0x000fea0003800000 */
.L_x_29:
[----:B----45:R-:W-:Y:S01]  /*2170*/  IMAD.U32 R57, R56, 0x10000, RZ ;  /* 0x0001000038397824 */ /* 0x030fe200078e00ff */
[----:B------:R-:W-:Y:S01]  /*2180*/  IADD3 R59, P0, R90, 0x40, RZ ;  /* 0x000000405a3b7810 */ /* 0x000fe20007f1e0ff */
[----:B------:R-:W-:Y:S02]  /*2190*/  BSSY B0, `(.L_x_31) ;  /* 0x000000c000007945 */ /* 0x000fe40003800000 */
[----:B0-----:R-:W-:Y:S02]  /*21a0*/  FMUL R58, R57, R22 ;  /* 0x00000016393a7220 */ /* 0x001fe40000400000 */
[----:B------:R-:W-:Y:S01]  /*21b0*/  IMAD.X R90, RZ, RZ, R91, P0 ;  /* 0x000000ffff5a7224 */ /* 0x000fe200000e065b */
[----:B------:R-:W-:Y:S01]  /*21c0*/  ISETP.GT.AND P0, PT, R0, 0x8, P4 ;  /* 0x000000080000780c */ /* 0x000fe20002704270 */
[----:B------:R-:W-:-:S05]  /*21d0*/  FFMA R58, R61, R16, R58 ;  /* 0x000000103d3a7223 */ /* 0x000fca000000003a */
[----:B------:R-:W-:-:S04]  /*21e0*/  F2FP.BF16.F32.PACK_AB R58, RZ, R58 ;  /* 0x0000003aff3a723e */ /* 0x000fc800000010ff */
[----:B------:R-:W-:Y:S01]  /*21f0*/  PRMT R57, R58, 0x7610, R57 ;  /* 0x000076103a397816 */ /* 0x000fe20000000039 */
[----:B------:R-:W-:Y:S01]  /*2200*/  IMAD R58, R90, UR8, RZ ;  /* 0x000000085a3a7c24 */ /* 0x000fe2000f8e02ff */
[----:B------:R-:W-:-:S03]  /*2210*/  PRMT R90, R56, 0x7610, R90 ;  /* 0x00007610385a7816 */ /* 0x000fc6000000005a */
[----:B------:R0:W-:Y:S01]  /*2220*/  @P1 STG.E.U16 desc[UR12][R4.64+0x12], R57 ;  /* 0x0000123904001986 */ /* 0x0001e2000c10150c */
[----:B------:R-:W-:Y:S05]  /*2230*/  @!P0 BRA `(.L_x_32) ;  /* 0x0000000000048947 */ /* 0x000fea0003800000 */
[----:B------:R4:W5:Y:S02]  /*2240*/  LDG.E.LTC128B.U16 R90, desc[UR12][R12.64+0x10] ;  /* 0x0000100c0c5a7981 */ /* 0x000964000c1e1520 */
.L_x_32:
[----:B------:R-:W-:Y:S05]  /*2250*/  BSYNC B0 ;  /* 0x0000000000007941 */ /* 0x000fea0003800000 */
.L_x_31:
[----:B0----5:R-:W-:Y:S01]  /*2260*/  IMAD.U32 R57, R90, 0x10000, RZ ;  /* 0x000100005a397824 */ /* 0x021fe200078e00ff */
[----:B------:R-:W-:Y:S01]  /*2270*/  ISETP.GT.AND P1, PT, R0, 0x8, P3 ;  /* 0x000000080000780c */ /* 0x000fe20001f24270 */
[----:B------:R-:W-:Y:S01]  /*2280*/  IMAD R19, R59, UR9, R58 ;  /* 0x000000093b137c24 */ /* 0x000fe2000f8e023a */
[----:B------:R-:W-:Y:S01]  /*2290*/  BSSY B0, `(.L_x_33) ;  /* 0x0000012000007945 */ /* 0x000fe20003800000 */
[----:B------:R-:W-:Y:S01]  /*22a0*/  FMUL R57, R57, R22 ;  /* 0x0000001639397220 */ /* 0x000fe20000400000 */
[----:B------:R-:W-:-:S04]  /*22b0*/  IMAD.WIDE.U32 R60, R59, UR8, R20 ;  /* 0x000000083b3c7c25 */ /* 0x000fc8000f8e0014 */
[----:B------:R-:W-:Y:S01]  /*22c0*/  FFMA R62, R62, R16, R57 ;  /* 0x000000103e3e7223 */ /* 0x000fe20000000039 */
[----:B------:R-:W-:-:S04]  /*22d0*/  IMAD.WIDE.U32 R56, R59, UR8, R88 ;  /* 0x000000083b387c25 */ /* 0x000fc8000f8e0058 */
[C---:B------:R-:W-:Y:S01]  /*22e0*/  IMAD.IADD R61, R19.reuse, 0x1, R61 ;  /* 0x00000001133d7824 */ /* 0x040fe200078e023d */
[----:B------:R-:W-:Y:S01]  /*22f0*/  F2FP.BF16.F32.PACK_AB R62, RZ, R62 ;  /* 0x0000003eff3e723e */ /* 0x000fe200000010ff */
[----:B------:R-:W-:Y:S01]  /*2300*/  IMAD.IADD R89, R19, 0x1, R57 ;  /* 0x0000000113597824 */ /* 0x000fe200078e0239 */
[----:B------:R-:W-:Y:S01]  /*2310*/  IADD3 R20, P2, R18, R56, RZ ;  /* 0x0000003812147210 */ /* 0x000fe20007f5e0ff */
[----:B------:R-:W-:Y:S02]  /*2320*/  IMAD.WIDE.U32 R60, R94, UR6, R60 ;  /* 0x000000065e3c7c25 */ /* 0x000fe4000f8e003c */
[----:B------:R0:W-:Y:S02]  /*2330*/  @P0 STG.E.U16 desc[UR12][R14.64+0x10], R62 ;  /* 0x0000103e0e000986 */ /* 0x0001e4000c10150c */
[----:B------:R-:W-:Y:S01]  /*2340*/  IMAD.X R21, R89, 0x1, R21, P2 ;  /* 0x0000000159157824 */ /* 0x000fe200010e0615 */
[----:B------:R-:W-:Y:S01]  /*2350*/  IADD3 R58, P0, P2, R95, R60, R10 ;  /* 0x0000003c5f3a7210 */ /* 0x000fe20007a1e00a */
[----:B------:R-:W-:-:S02]  /*2360*/  IMAD.IADD R91, R96, 0x1, R61 ;  /* 0x00000001605b7824 */ /* 0x000fc400078e023d */
[----:B------:R-:W-:-:S03]  /*2370*/  IMAD.WIDE.U32 R20, R94, UR6, R20 ;  /* 0x000000065e147c25 */ /* 0x000fc6000f8e0014 */
[----:B------:R-:W-:Y:S01]  /*2380*/  IADD3.X R91, R93, R91, R11, P0, P2 ;  /* 0x0000005b5d5b7210 */ /* 0x000fe200007e440b */
[----:B------:R-:W-:Y:S06]  /*2390*/  @!P1 BRA `(.L_x_34) ;  /* 0x0000000000049947 */ /* 0x000fec0003800000 */
[----:B------:R0:W5:Y:S02]  /*23a0*/  LDG.E.LTC128B.U16 R90, desc[UR12][R12.64+0x12] ;  /* 0x0000120c0c5a7981 */ /* 0x000164000c1e1520 */
.L_x_34:
[----:B------:R-:W-:Y:S05]  /*23b0*/  BSYNC B0 ;  /* 0x0000000000007941 */ /* 0x000fea0003800000 */
.L_x_33:
[----:B-----5:R-:W-:Y:S01]  /*23c0*/  IMAD.U32 R103, R90, 0x10000, RZ ;  /* 0x000100005a677824 */ /* 0x020fe200078e00ff */
[----:B------:R-:W-:Y:S01]  /*23d0*/  IADD3 R95, P0, P2, R95, R20, R10 ;  /* 0x000000145f5f7210 */ /* 0x000fe20007a1e00a */
[----:B------:R-:W-:Y:S01]  /*23e0*/  IMAD.IADD R10, R96, 0x1, R21 ;  /* 0x00000001600a7824 */ /* 0x000fe200078e0215 */
[C---:B------:R-:W-:Y:S01]  /*23f0*/  SHF.L.U64.HI R23, R92.reuse, 0x1, R23 ;  /* 0x000000015c177819 */ /* 0x040fe20000010217 */
[----:B------:R-:W-:Y:S01]  /*2400*/  FMUL R18, R103, R22 ;  /* 0x0000001667127220 */ /* 0x000fe20000400000 */
[----:B------:R-:W-:Y:S01]  /*2410*/  IMAD.SHL.U32 R61, R92, 0x2, RZ ;  /* 0x000000025c3d7824 */ /* 0x000fe200078e00ff */
[----:B------:R-:W-:Y:S01]  /*2420*/  ISETP.GT.AND P3, PT, R17, 0x10, PT ;  /* 0x000000101100780c */ /* 0x000fe20003f64270 */
[----:B------:R-:W-:Y:S01]  /*2430*/  BSSY B0, `(.L_x_35) ;  /* 0x000000b000007945 */ /* 0x000fe20003800000 */
[----:B------:R-:W-:Y:S01]  /*2440*/  FFMA R18, R63, R16, R18 ;  /* 0x000000103f127223 */ /* 0x000fe20000000012 */
[----:B------:R-:W-:Y:S02]  /*2450*/  IADD3.X R60, R93, R10, R11, P0, P2 ;  /* 0x0000000a5d3c7210 */ /* 0x000fe400007e440b */
[----:B------:R-:W-:-:S02]  /*2460*/  IADD3 R10, P0, P2, R61, R4, R97 ;  /* 0x000000043d0a7210 */ /* 0x000fc40007a1e061 */
[----:B------:R-:W-:Y:S02]  /*2470*/  F2FP.BF16.F32.PACK_AB R18, RZ, R18 ;  /* 0x00000012ff12723e */ /* 0x000fe400000010ff */
[----:B------:R-:W-:Y:S02]  /*2480*/  IADD3.X R11, R23, R5, R99, P0, P2 ;  /* 0x00000005170b7210 */ /* 0x000fe400007e4463 */
[----:B------:R-:W-:Y:S01]  /*2490*/  ISETP.GT.AND P0, PT, R0, RZ, P3 ;  /* 0x000000ff0000720c */ /* 0x000fe20001f04270 */
[----:B------:R0:W-:Y:S01]  /*24a0*/  @P1 STG.E.U16 desc[UR12][R14.64+0x12], R18 ;  /* 0x000012120e001986 */ /* 0x0001e2000c10150c */
[----:B------:R-:W-:-:S11]  /*24b0*/  P2R R88, PR, RZ, 0x8 ;  /* 0x00000008ff587803 */ /* 0x000fd60000000000 */
[----:B0-----:R-:W-:Y:S05]  /*24c0*/  @!P0 BRA `(.L_x_36) ;  /* 0x0000000000048947 */ /* 0x001fea0003800000 */
[----:B------:R0:W5:Y:S02]  /*24d0*/  LDG.E.LTC128B.U16 R90, desc[UR12][R2.64+0x20] ;  /* 0x0000200c025a7981 */ /* 0x000164000c1e1520 */
.L_x_36:
[----:B------:R-:W-:Y:S05]  /*24e0*/  BSYNC B0 ;  /* 0x0000000000007941 */ /* 0x000fea0003800000 */
.L_x_35:
[----:B-----5:R-:W-:Y:S01]  /*24f0*/  IMAD.U32 R21, R90, 0x10000, RZ ;  /* 0x000100005a157824 */ /* 0x020fe200078e00ff */
[----:B------:R-:W-:Y:S01]  /*2500*/  ISETP.GT.AND P1, PT, R17, 0x11, PT ;  /* 0x000000111100780c */ /* 0x000fe20003f24270 */
[----:B------:R-:W-:Y:S02]  /*2510*/  BSSY B0, `(.L_x_37) ;  /* 0x0000009000007945 */ /* 0x000fe40003800000 */
[----:B------:R-:W-:-:S04]  /*2520*/  FMUL R21, R21, R22 ;  /* 0x0000001615157220 */ /* 0x000fc80000400000 */
[----:B------:R-:W-:Y:S01]  /*2530*/  FFMA R21, R64, R16, R21 ;  /* 0x0000001040157223 */ /* 0x000fe20000000015 */
[----:B------:R-:W-:-:S04]  /*2540*/  P2R R64, PR, RZ, 0x2 ;  /* 0x00000002ff407803 */ /* 0x000fc80000000000 */
[----:B------:R-:W-:-:S05]  /*2550*/  F2FP.BF16.F32.PACK_AB R21, RZ, R21 ;  /* 0x00000015ff15723e */ /* 0x000fca00000010ff */
[----:B------:R0:W-:Y:S01]  /*2560*/  @P0 STG.E.U16 desc[UR12][R4.64+0x20], R21 ;  /* 0x0000201504000986 */ /* 0x0001e2000c10150c */
[----:B------:R-:W-:-:S13]  /*2570*/  ISETP.GT.AND P0, PT, R0, RZ, P1 ;  /* 0x000000ff0000720c */ /* 0x000fda0000f04270 */
[----:B0-----:R-:W-:Y:S05]  /*2580*/  @!P0 BRA `(.L_x_38) ;  /* 0x0000000000048947 */ /* 0x001fea0003800000 */
[----:B------:R0:W5:Y:S02]  /*2590*/  LDG.E.LTC128B.U16 R90, desc[UR12][R2.64+0x22] ;  /* 0x0000220c025a7981 */ /* 0x000164000c1e1520 */
.L_x_38:
[----:B------:R-:W-:Y:S05]  /*25a0*/  BSYNC B0 ;  /* 0x0000000000007941 */ /* 0x000fea0003800000 */
.L_x_37:
[----:B-----5:R-:W-:Y:S01]  /*25b0*/  IMAD.U32 R21, R90, 0x10000, RZ ;  /* 0x000100005a157824 */ /* 0x020fe200078e00ff */
[----:B------:R-:W-:Y:S03]  /*25c0*/  BSSY B0, `(.L_x_39) ;  /* 0x0000008000007945 */ /* 0x000fe60003800000 */
[----:B------:R-:W-:-:S04]  /*25d0*/  FMUL R18, R21, R22 ;  /* 0x0000001615127220 */ /* 0x000fc80000400000 */
[----:B------:R-:W-:-:S05]  /*25e0*/  FFMA R18, R65, R16, R18 ;  /* 0x0000001041127223 */ /* 0x000fca0000000012 */
[----:B------:R-:W-:-:S05]  /*25f0*/  F2FP.BF16.F32.PACK_AB R18, RZ, R18 ;  /* 0x00000012ff12723e */ /* 0x000fca00000010ff */
[----:B------:R0:W-:Y:S01]  /*2600*/  @P0 STG.E.U16 desc[UR12][R4.64+0x22], R18 ;  /* 0x0000221204000986 */ /* 0x0001e2000c10150c */
[----:B------:R-:W-:-:S13]  /*2610*/  ISETP.GT.AND P0, PT, R0, 0x8, P3 ;  /* 0x000000080000780c */ /* 0x000fda0001f04270 */
[----:B0-----:R-:W-:Y:S05]  /*2620*/  @!P0 BRA `(.L_x_40) ;  /* 0x0000000000048947 */ /* 0x001fea0003800000 */
[----:B------:R0:W5:Y:S02]  /*2630*/  LDG.E.LTC128B.U16 R90, desc[UR12][R12.64+0x20] ;  /* 0x0000200c0c5a7981 */ /* 0x000164000c1e1520 */
.L_x_40:
[----:B------:R-:W-:Y:S05]  /*2640*/  BSYNC B0 ;  /* 0x0000000000007941 */ /* 0x000fea0003800000 */
.L_x_39:
        /* <DEDUP_REMOVED lines=9> */
.L_x_42:
[----:B------:R-:W-:Y:S05]  /*26e0*/  BSYNC B0 ;  /* 0x0000000000007941 */ /* 0x000fea0003800000 */
.L_x_41:
[----:B-----5:R-:W-:Y:S01]  /*26f0*/  IMAD.U32 R9, R90, 0x10000, RZ ;  /* 0x000100005a097824 */ /* 0x020fe200078e00ff */
[----:B------:R-:W-:Y:S01]  /*2700*/  ISETP.GT.AND P2, PT, R17, 0x18, PT ;  /* 0x000000181100780c */ /* 0x000fe20003f44270 */
[----:B------:R-:W-:Y:S01]  /*2710*/  IMAD.WIDE.U32 R62, R59, UR8, R6 ;  /* 0x000000083b3e7c25 */ /* 0x000fe2000f8e0006 */
[----:B------:R-:W-:Y:S03]  /*2720*/  BSSY B0, `(.L_x_43) ;  /* 0x0000015000007945 */ /* 0x000fe60003800000 */
[----:B------:R-:W-:Y:S01]  /*2730*/  FMUL R18, R9, R22 ;  /* 0x0000001609127220 */ /* 0x000fe20000400000 */
[----:B------:R-:W-:-:S03]  /*2740*/  IMAD.IADD R19, R63, 0x1, R19 ;  /* 0x000000013f137824 */ /* 0x000fc600078e0213 */
[----:B------:R-:W-:-:S05]  /*2750*/  FFMA R18, R67, R16, R18 ;  /* 0x0000001043127223 */ /* 0x000fca0000000012 */
[----:B------:R-:W-:-:S04]  /*2760*/  F2FP.BF16.F32.PACK_AB R18, RZ, R18 ;  /* 0x00000012ff12723e */ /* 0x000fc800000010ff */
[----:B------:R-:W-:-:S05]  /*2770*/  PRMT R21, R18, 0x7610, R21 ;  /* 0x0000761012157816 */ /* 0x000fca0000000015 */
[----:B------:R1:W-:Y:S01]  /*2780*/  @P0 STG.E.U16 desc[UR12][R14.64+0x22], R21 ;  /* 0x000022150e000986 */ /* 0x0003e2000c10150c */
[----:B------:R-:W-:-:S04]  /*2790*/  LEA R20, P0, R62, UR10, 0x1 ;  /* 0x0000000a3e147c11 */ /* 0x000fc8000f8008ff */
[----:B-1----:R-:W-:Y:S02]  /*27a0*/  LEA.HI.X R21, R62, UR11, R19, 0x1, P0 ;  /* 0x0000000b3e157c11 */ /* 0x002fe400080f0c13 */
[----:B------:R-:W-:-:S04]  /*27b0*/  LEA R18, P0, R58, UR10, 0x1 ;  /* 0x0000000a3a127c11 */ /* 0x000fc8000f8008ff */
[----:B------:R-:W-:Y:S02]  /*27c0*/  LEA.HI.X R19, R58, UR11, R91, 0x1, P0 ;  /* 0x0000000b3a137c11 */ /* 0x000fe400080f0c5b */
[----:B------:R-:W-:-:S05]  /*27d0*/  IADD3 R9, P0, R8, R56, RZ ;  /* 0x0000003808097210 */ /* 0x000fca0007f1e0ff */
[----:B------:R-:W-:Y:S01]  /*27e0*/  IMAD.X R6, R89, 0x1, R7, P0 ;  /* 0x0000000159067824 */ /* 0x000fe200000e0607 */
[----:B------:R-:W-:-:S04]  /*27f0*/  LEA R8, P0, R9, UR10, 0x1 ;  /* 0x0000000a09087c11 */ /* 0x000fc8000f8008ff */
[----:B------:R-:W-:Y:S02]  /*2800*/  LEA.HI.X R9, R9, UR11, R6, 0x1, P0 ;  /* 0x0000000b09097c11 */ /* 0x000fe400080f0c06 */
[----:B------:R-:W-:-:S04]  /*2810*/  LEA R6, P0, R95, UR10, 0x1 ;  /* 0x0000000a5f067c11 */ /* 0x000fc8000f8008ff */
[----:B------:R-:W-:Y:S02]  /*2820*/  LEA.HI.X R7, R95, UR11, R60, 0x1, P0 ;  /* 0x0000000b5f077c11 */ /* 0x000fe400080f0c3c */
[----:B------:R-:W-:Y:S02]  /*2830*/  ISETP.GT.AND P0, PT, R0, RZ, P2 ;  /* 0x000000ff0000720c */ /* 0x000fe40001704270 */
[----:B------:R-:W-:-:S11]  /*2840*/  P2R R60, PR, RZ, 0x4 ;  /* 0x00000004ff3c7803 */ /* 0x000fd60000000000 */
[----:B------:R-:W-:Y:S05]  /*2850*/  @!P0 BRA `(.L_x_44) ;  /* 0x0000000000048947 */ /* 0x000fea0003800000 */
[----:B------:R1:W5:Y:S02]  /*2860*/  LDG.E.LTC128B.U16 R90, desc[UR12][R2.64+0x30] ;  /* 0x0000300c025a7981 */ /* 0x000364000c1e1520 */
.L_x_44:
[----:B------:R-:W-:Y:S05]  /*2870*/  BSYNC B0 ;  /* 0x0000000000007941 */ /* 0x000fea0003800000 */
.L_x_43:
[----:B-----5:R-:W-:Y:S01]  /*2880*/  IMAD.U32 R57, R90, 0x10000, RZ ;  /* 0x000100005a397824 */ /* 0x020fe200078e00ff */
[----:B------:R-:W-:Y:S01]  /*2890*/  ISETP.GT.AND P1, PT, R17, 0x19, PT ;  /* 0x000000191100780c */ /* 0x000fe20003f24270 */
[----:B------:R-:W-:Y:S02]  /*28a0*/  BSSY B0, `(.L_x_45) ;  /* 0x0000009000007945 */ /* 0x000fe40003800000 */
[----:B------:R-:W-:Y:S01]  /*28b0*/  FMUL R57, R57, R22 ;  /* 0x0000001639397220 */ /* 0x000fe20000400000 */
[----:B------:R-:W-:-:S03]  /*28c0*/  P2R R67, PR, RZ, 0x2 ;  /* 0x00000002ff437803 */ /* 0x000fc60000000000 */
[----:B------:R-:W-:-:S05]  /*28d0*/  FFMA R57, R68, R16, R57 ;  /* 0x0000001044397223 */ /* 0x000fca0000000039 */
[----:B------:R-:W-:-:S05]  /*28e0*/  F2FP.BF16.F32.PACK_AB R57, RZ, R57 ;  /* 0x00000039ff39723e */ /* 0x000fca00000010ff */
[----:B------:R0:W-:Y:S01]  /*28f0*/  @P0 STG.E.U16 desc[UR12][R4.64+0x30], R57 ;  /* 0x0000303904000986 */ /* 0x0001e2000c10150c */
[----:B------:R-:W-:-:S13]  /*2900*/  ISETP.GT.AND P0, PT, R0, RZ, P1 ;  /* 0x000000ff0000720c */ /* 0x000fda0000f04270 */
[----:B0-----:R-:W-:Y:S05]  /*2910*/  @!P0 BRA `(.L_x_46) ;  /* 0x0000000000048947 */ /* 0x001fea0003800000 */
[----:B------:R0:W5:Y:S02]  /*2920*/  LDG.E.LTC128B.U16 R90, desc[UR12][R2.64+0x32] ;  /* 0x0000320c025a7981 */ /* 0x000164000c1e1520 */
.L_x_46:
[----:B------:R-:W-:Y:S05]  /*2930*/  BSYNC B0 ;  /* 0x0000000000007941 */ /* 0x000fea0003800000 */
.L_x_45:
        /* <DEDUP_REMOVED lines=9> */
.L_x_48:
[----:B------:R-:W-:Y:S05]  /*29d0*/  BSYNC B0 ;  /* 0x0000000000007941 */ /* 0x000fea0003800000 */
.L_x_47:
        /* <DEDUP_REMOVED lines=9> */
.L_x_50:
[----:B------:R-:W-:Y:S05]  /*2a70*/  BSYNC B0 ;  /* 0x0000000000007941 */ /* 0x000fea0003800000 */
.L_x_49:
        /* <DEDUP_REMOVED lines=11> */
.L_x_52:
[----:B------:R-:W-:Y:S05]  /*2b30*/  BSYNC B0 ;  /* 0x0000000000007941 */ /* 0x000fea0003800000 */
.L_x_51:
        /* <DEDUP_REMOVED lines=11> */
.L_x_54:
[----:B------:R-:W-:Y:S05]  /*2bf0*/  BSYNC B0 ;  /* 0x0000000000007941 */ /* 0x000fea0003800000 */
.L_x_53:
        /* <DEDUP_REMOVED lines=9> */
.L_x_56:
[----:B------:R-:W-:Y:S05]  /*2c90*/  BSYNC B0 ;  /* 0x0000000000007941 */ /* 0x000fea0003800000 */
.L_x_55:
        /* <DEDUP_REMOVED lines=9> */
.L_x_58:
[----:B------:R-:W-:Y:S05]  /*2d30*/  BSYNC B0 ;  /* 0x0000000000007941 */ /* 0x000fea0003800000 */
.L_x_57:
[----:B-----5:R-:W-:Y:S01]  /*2d40*/  IMAD.U32 R57, R90, 0x10000, RZ ;  /* 0x000100005a397824 */ /* 0x020fe200078e00ff */
[----:B------:R-:W-:Y:S01]  /*2d50*/  ISETP.GT.AND P5, PT, R17, 0x28, PT ;  /* 0x000000281100780c */ /* 0x000fe20003fa4270 */
[----:B------:R-:W-:Y:S02]  /*2d60*/  BSSY B0, `(.L_x_59) ;  /* 0x0000009000007945 */ /* 0x000fe40003800000 */
[----:B------:R-:W-:-:S04]  /*2d70*/  FMUL R56, R57, R22 ;  /* 0x0000001639387220 */ /* 0x000fc80000400000 */
[----:B------:R-:W-:-:S05]  /*2d80*/  FFMA R56, R75, R16, R56 ;  /* 0x000000104b387223 */ /* 0x000fca0000000038 */
[----:B------:R-:W-:-:S05]  /*2d90*/  F2FP.BF16.F32.PACK_AB R56, RZ, R56 ;  /* 0x00000038ff38723e */ /* 0x000fca00000010ff */
[----:B------:R1:W-:Y:S01]  /*2da0*/  @P0 STG.E.U16 desc[UR12][R14.64+0x42], R56 ;  /* 0x000042380e000986 */ /* 0x0003e2000c10150c */
[----:B------:R-:W-:Y:S02]  /*2db0*/  ISETP.GT.AND P0, PT, R0, RZ, P5 ;  /* 0x000000ff0000720c */ /* 0x000fe40002f04270 */
[----:B-1----:R-:W-:-:S11]  /*2dc0*/  P2R R56, PR, RZ, 0x20 ;  /* 0x00000020ff387803 */ /* 0x002fd60000000000 */
[----:B------:R-:W-:Y:S05]  /*2dd0*/  @!P0 BRA `(.L_x_60) ;  /* 0x0000000000048947 */ /* 0x000fea0003800000 */
[----:B------:R1:W5:Y:S02]  /*2de0*/  LDG.E.LTC128B.U16 R90, desc[UR12][R2.64+0x50] ;  /* 0x0000500c025a7981 */ /* 0x000364000c1e1520 */
.L_x_60:
[----:B------:R-:W-:Y:S05]  /*2df0*/  BSYNC B0 ;  /* 0x0000000000007941 */ /* 0x000fea0003800000 */
.L_x_59:
        /* <DEDUP_REMOVED lines=11> */
.L_x_62:
[----:B------:R-:W-:Y:S05]  /*2eb0*/  BSYNC B0 ;  /* 0x0000000000007941 */ /* 0x000fea0003800000 */
.L_x_61:
        /* <DEDUP_REMOVED lines=9> */
.L_x_64:
[----:B------:R-:W-:Y:S05]  /*2f50*/  BSYNC B0 ;  /* 0x0000000000007941 */ /* 0x000fea0003800000 */
.L_x_63:
        /* <DEDUP_REMOVED lines=9> */
.L_x_66:
[----:B------:R-:W-:Y:S05]  /*2ff0*/  BSYNC B0 ;  /* 0x0000000000007941 */ /* 0x000fea0003800000 */
.L_x_65:
[----:B-----5:R-:W-:Y:S01]  /*3000*/  IMAD.U32 R57, R90, 0x10000, RZ ;  /* 0x000100005a397824 */ /* 0x020fe200078e00ff */
[----:B------:R-:W-:Y:S01]  /*3010*/  ISETP.GT.AND P3, PT, R17, 0x30, PT ;  /* 0x000000301100780c */ /* 0x000fe20003f64270 */
[----:B------:R-:W-:Y:S02]  /*3020*/  BSSY B0, `(.L_x_67) ;  /* 0x0000008000007945 */ /* 0x000fe40003800000 */
[----:B------:R-:W-:-:S04]  /*3030*/  FMUL R56, R57, R22 ;  /* 0x0000001639387220 */ /* 0x000fc80000400000 */
[----:B------:R-:W-:-:S05]  /*3040*/  FFMA R56, R79, R16, R56 ;  /* 0x000000104f387223 */ /* 0x000fca0000000038 */
[----:B------:R-:W-:-:S05]  /*3050*/  F2FP.BF16.F32.PACK_AB R56, RZ, R56 ;  /* 0x00000038ff38723e */ /* 0x000fca00000010ff */
[----:B------:R0:W-:Y:S01]  /*3060*/  @P0 STG.E.U16 desc[UR12][R14.64+0x52], R56 ;  /* 0x000052380e000986 */ /* 0x0001e2000c10150c */
[----:B------:R-:W-:-:S13]  /*3070*/  ISETP.GT.AND P0, PT, R0, RZ, P3 ;  /* 0x000000ff0000720c */ /* 0x000fda0001f04270 */
[----:B0-----:R-:W-:Y:S05]  /*3080*/  @!P0 BRA `(.L_x_68) ;  /* 0x0000000000048947 */ /* 0x001fea0003800000 */
[----:B------:R0:W5:Y:S02]  /*3090*/  LDG.E.LTC128B.U16 R90, desc[UR12][R2.64+0x60] ;  /* 0x0000600c025a7981 */ /* 0x000164000c1e1520 */
.L_x_68:
[----:B------:R-:W-:Y:S05]  /*30a0*/  BSYNC B0 ;  /* 0x0000000000007941 */ /* 0x000fea0003800000 */
.L_x_67:
        /* <DEDUP_REMOVED lines=10> */
.L_x_70:
[----:B------:R-:W-:Y:S05]  /*3150*/  BSYNC B0 ;  /* 0x0000000000007941 */ /* 0x000fea0003800000 */
.L_x_69:
        /* <DEDUP_REMOVED lines=9> */
.L_x_72:
[----:B------:R-:W-:Y:S05]  /*31f0*/  BSYNC B0 ;  /* 0x0000000000007941 */ /* 0x000fea0003800000 */
.L_x_71:
        /* <DEDUP_REMOVED lines=9> */
.L_x_74:
[----:B------:R-:W-:Y:S05]  /*3290*/  BSYNC B0 ;  /* 0x0000000000007941 */ /* 0x000fea0003800000 */
.L_x_73:
        /* <DEDUP_REMOVED lines=10> */
.L_x_76:
[----:B------:R-:W-:Y:S05]  /*3340*/  BSYNC B0 ;  /* 0x0000000000007941 */ /* 0x000fea0003800000 */
.L_x_75:
[----:B-----5:R-:W-:Y:S01]  /*3350*/  IMAD.U32 R57, R90, 0x10000, RZ ;  /* 0x000100005a397824 */ /* 0x020fe200078e00ff */
[----:B------:R-:W-:Y:S03]  /*3360*/  BSSY B0, `(.L_x_77) ;  /* 0x000000f000007945 */ /* 0x000fe60003800000 */
[----:B------:R-:W-:-:S04]  /*3370*/  FMUL R57, R57, R22 ;  /* 0x0000001639397220 */ /* 0x000fc80000400000 */
[----:B------:R-:W-:-:S05]  /*3380*/  FFMA R57, R84, R16, R57 ;  /* 0x0000001054397223 */ /* 0x000fca0000000039 */
[----:B------:R-:W-:-:S05]  /*3390*/  F2FP.BF16.F32.PACK_AB R57, RZ, R57 ;  /* 0x00000039ff39723e */ /* 0x000fca00000010ff */
[----:B------:R1:W-:Y:S01]  /*33a0*/  @P0 STG.E.U16 desc[UR12][R4.64+0x70], R57 ;  /* 0x0000703904000986 */ /* 0x0003e2000c10150c */
[----:B------:R-:W-:-:S05]  /*33b0*/  IADD3 R58, P0, R61, R14, RZ ;  /* 0x0000000e3d3a7210 */ /* 0x000fca0007f1e0ff */
[----:B------:R-:W-:Y:S01]  /*33c0*/  IMAD.X R59, R23, 0x1, R15, P0 ;  /* 0x00000001173b7824 */ /* 0x000fe200000e060f */
[----:B------:R-:W-:-:S05]  /*33d0*/  IADD3 R62, P0, R61, R14, RZ ;  /* 0x0000000e3d3e7210 */ /* 0x000fca0007f1e0ff */
[----:B------:R-:W-:Y:S01]  /*33e0*/  IMAD.X R63, R23, 0x1, R15, P0 ;  /* 0x00000001173f7824 */ /* 0x000fe200000e060f */
[----:B------:R-:W-:-:S05]  /*33f0*/  IADD3 R56, P0, R61, R4, RZ ;  /* 0x000000043d387210 */ /* 0x000fca0007f1e0ff */
[----:B-1----:R-:W-:Y:S01]  /*3400*/  IMAD.X R57, R23, 0x1, R5, P0 ;  /* 0x0000000117397824 */ /* 0x002fe200000e0605 */
[----:B------:R-:W-:-:S04]  /*3410*/  ISETP.GT.AND P0, PT, R17, 0x39, PT ;  /* 0x000000391100780c */ /* 0x000fc80003f04270 */
[----:B------:R-:W-:-:S13]  /*3420*/  ISETP.GT.AND P4, PT, R0, RZ, P0 ;  /* 0x000000ff0000720c */ /* 0x000fda0000784270 */
[----:B------:R-:W-:Y:S05]  /*3430*/  @!P4 BRA `(.L_x_78) ;  /* 0x000000000004c947 */ /* 0x000fea0003800000 */
[----:B------:R1:W5:Y:S02]  /*3440*/  LDG.E.LTC128B.U16 R90, desc[UR12][R2.64+0x72] ;  /* 0x0000720c025a7981 */ /* 0x000364000c1e1520 */
.L_x_78:
[----:B------:R-:W-:Y:S05]  /*3450*/  BSYNC B0 ;  /* 0x0000000000007941 */ /* 0x000fea0003800000 */
.L_x_77:
[----:B01-3-5:R-:W-:Y:S01]  /*3460*/  IMAD.U32 R3, R90, 0x10000, RZ ;  /* 0x000100005a037824 */ /* 0x02bfe200078e00ff */
        /* <DEDUP_REMOVED lines=8> */
.L_x_80:
[----:B------:R-:W-:Y:S05]  /*34f0*/  BSYNC B0 ;  /* 0x0000000000007941 */ /* 0x000fea0003800000 */
.L_x_79:
[----:B-----5:R-:W-:Y:S01]  /*3500*/  IMAD.U32 R3, R90, 0x10000, RZ ;  /* 0x000100005a037824 */ /* 0x020fe200078e00ff */
[----:B------:R-:W-:Y:S03]  /*3510*/  BSSY B0, `(.L_x_81) ;  /* 0x0000008000007945 */ /* 0x000fe60003800000 */
[----:B------:R-:W-:-:S04]  /*3520*/  FMUL R3, R3, R22 ;  /* 0x0000001603037220 */ /* 0x000fc80000400000 */
[----:B------:R-:W-:-:S05]  /*3530*/  FFMA R3, R86, R16, R3 ;  /* 0x0000001056037223 */ /* 0x000fca0000000003 */
[----:B------:R-:W-:-:S05]  /*3540*/  F2FP.BF16.F32.PACK_AB R3, RZ, R3 ;  /* 0x00000003ff03723e */ /* 0x000fca00000010ff */
[----:B------:R1:W-:Y:S01]  /*3550*/  @P4 STG.E.U16 desc[UR12][R14.64+0x70], R3 ;  /* 0x000070030e004986 */ /* 0x0003e2000c10150c */
[----:B------:R-:W-:-:S13]  /*3560*/  ISETP.GT.AND P4, PT, R0, 0x8, P0 ;  /* 0x000000080000780c */ /* 0x000fda0000784270 */
[----:B-1----:R-:W-:Y:S05]  /*3570*/  @!P4 BRA `(.L_x_82) ;  /* 0x000000000004c947 */ /* 0x002fea0003800000 */
[----:B------:R1:W5:Y:S02]  /*3580*/  LDG.E.LTC128B.U16 R90, desc[UR12][R12.64+0x72] ;  /* 0x0000720c0c5a7981 */ /* 0x000364000c1e1520 */
.L_x_82:
[----:B------:R-:W-:Y:S05]  /*3590*/  BSYNC B0 ;  /* 0x0000000000007941 */ /* 0x000fea0003800000 */
.L_x_81:
[----:B-----5:R-:W-:-:S04]  /*35a0*/  IMAD.U32 R3, R90, 0x10000, RZ ;  /* 0x000100005a037824 */ /* 0x020fc800078e00ff */
[----:B------:R-:W-:-:S04]  /*35b0*/  FMUL R2, R3, R22 ;  /* 0x0000001603027220 */ /* 0x000fc80000400000 */
[----:B------:R-:W-:-:S05]  /*35c0*/  FFMA R2, R87, R16, R2 ;  /* 0x0000001057027223 */ /* 0x000fca0000000002 */
[----:B------:R-:W-:-:S05]  /*35d0*/  F2FP.BF16.F32.PACK_AB R2, RZ, R2 ;  /* 0x00000002ff02723e */ /* 0x000fca00000010ff */
[----:B------:R3:W-:Y:S01]  /*35e0*/  @P4 STG.E.U16 desc[UR12][R14.64+0x72], R2 ;  /* 0x000072020e004986 */ /* 0x0007e2000c10150c */
[----:B------:R-:W-:-:S13]  /*35f0*/  ISETP.GT.AND P4, PT, R0, 0x40, P6 ;  /* 0x000000400000780c */ /* 0x000fda0003784270 */
[----:B------:R-:W2:Y:S01]  /*3600*/  @P4 LDG.E.LTC128B.U16 R90, desc[UR12][R20.64] ;  /* 0x0000000c145a4981 */ /* 0x000ea2000c1e1520 */
[----:B------:R-:W-:Y:S01]  /*3610*/  BSSY B0, `(.L_x_83) ;  /* 0x000000a000007945 */ /* 0x000fe20003800000 */
[----:B--2---:R-:W-:-:S04]  /*3620*/  IMAD.U32 R3, R90, 0x10000, RZ ;  /* 0x000100005a037824 */ /* 0x004fc800078e00ff */
[----:B------:R-:W-:-:S04]  /*3630*/  FMUL R3, R3, R22 ;  /* 0x0000001603037220 */ /* 0x000fc80000400000 */
[----:B------:R-:W-:-:S05]  /*3640*/  FFMA R3, R24, R16, R3 ;  /* 0x0000001018037223 */ /* 0x000fca0000000003 */
[----:B------:R-:W-:-:S05]  /*3650*/  F2FP.BF16.F32.PACK_AB R3, RZ, R3 ;  /* 0x00000003ff03723e */ /* 0x000fca00000010ff */
[----:B------:R3:W-:Y:S01]  /*3660*/  @P4 STG.E.U16 desc[UR12][R56.64], R3 ;  /* 0x0000000338004986 */ /* 0x0007e2000c10150c */
[----:B------:R-:W-:-:S04]  /*3670*/  ISETP.NE.AND P4, PT, R98, RZ, PT ;  /* 0x000000ff6200720c */ /* 0x000fc80003f85270 */
[----:B------:R-:W-:-:S13]  /*3680*/  ISETP.GT.AND P4, PT, R0, 0x40, P4 ;  /* 0x000000400000780c */ /* 0x000fda0002784270 */
[----:B---3--:R-:W-:Y:S05]  /*3690*/  @!P4 BRA `(.L_x_84) ;  /* 0x000000000004c947 */ /* 0x008fea0003800000 */
[----:B------:R2:W5:Y:S02]  /*36a0*/  LDG.E.LTC128B.U16 R90, desc[UR12][R18.64+0x2] ;  /* 0x0000020c125a7981 */ /* 0x000564000c1e1520 */
.L_x_84:
[----:B------:R-:W-:Y:S05]  /*36b0*/  BSYNC B0 ;  /* 0x0000000000007941 */ /* 0x000fea0003800000 */
.L_x_83:
[----:B-----5:R-:W-:Y:S01]  /*36c0*/  IMAD.U32 R3, R90, 0x10000, RZ ;  /* 0x000100005a037824 */ /* 0x020fe200078e00ff */
[----:B------:R-:W-:Y:S01]  /*36d0*/  ISETP.GT.AND P6, PT, R0, 0x48, P6 ;  /* 0x000000480000780c */ /* 0x000fe200037c4270 */
[----:B------:R-:W-:Y:S02]  /*36e0*/  BSSY B0, `(.L_x_85) ;  /* 0x000000a000007945 */ /* 0x000fe40003800000 */
[----:B------:R-:W-:Y:S01]  /*36f0*/  FMUL R2, R3, R22 ;  /* 0x0000001603027220 */ /* 0x000fe20000400000 */
[----:B------:R-:W-:-:S03]  /*3700*/  @P4 IMAD.MOV.U32 R3, RZ, RZ, R57 ;  /* 0x000000ffff034224 */ /* 0x000fc600078e0039 */
[----:B------:R-:W-:-:S05]  /*3710*/  FFMA R2, R25, R16, R2 ;  /* 0x0000001019027223 */ /* 0x000fca0000000002 */
[----:B------:R-:W-:-:S04]  /*3720*/  F2FP.BF16.F32.PACK_AB R2, RZ, R2 ;  /* 0x00000002ff02723e */ /* 0x000fc800000010ff */
[----:B------:R-:W-:Y:S01]  /*3730*/  PRMT R4, R2, 0x7610, R4 ;  /* 0x0000761002047816 */ /* 0x000fe20000000004 */
[----:B------:R-:W-:-:S05]  /*3740*/  @P4 IMAD.MOV.U32 R2, RZ, RZ, R56 ;  /* 0x000000ffff024224 */ /* 0x000fca00078e0038 */
[----:B------:R3:W-:Y:S01]  /*3750*/  @P4 STG.E.U16 desc[UR12][R2.64+0x2], R4 ;  /* 0x0000020402004986 */ /* 0x0007e2000c10150c */
[----:B------:R-:W-:Y:S05]  /*3760*/  @!P6 BRA `(.L_x_86) ;  /* 0x000000000004e947 */ /* 0x000fea0003800000 */
[----:B------:R0:W5:Y:S02]  /*3770*/  LDG.E.LTC128B.U16 R90, desc[UR12][R8.64] ;  /* 0x0000000c085a7981 */ /* 0x000164000c1e1520 */
.L_x_86:
[----:B------:R-:W-:Y:S05]  /*3780*/  BSYNC B0 ;  /* 0x0000000000007941 */ /* 0x000fea0003800000 */
.L_x_85:
[----:B---3-5:R-:W-:Y:S01]  /*3790*/  IMAD.U32 R3, R90, 0x10000, RZ ;  /* 0x000100005a037824 */ /* 0x028fe200078e00ff */
[----:B------:R-:W-:Y:S01]  /*37a0*/  ISETP.NE.AND P4, PT, R98, RZ, PT ;  /* 0x000000ff6200720c */ /* 0x000fe20003f85270 */
[----:B------:R-:W-:Y:S02]  /*37b0*/  BSSY B0, `(.L_x_87) ;  /* 0x0000008000007945 */ /* 0x000fe40003800000 */
[----:B------:R-:W-:Y:S01]  /*37c0*/  FMUL R3, R3, R22 ;  /* 0x0000001603037220 */ /* 0x000fe20000400000 */
[----:B------:R-:W-:-:S03]  /*37d0*/  ISETP.GT.AND P4, PT, R0, 0x48, P4 ;  /* 0x000000480000780c */ /* 0x000fc60002784270 */
[----:B------:R-:W-:-:S05]  /*37e0*/  FFMA R3, R26, R16, R3 ;  /* 0x000000101a037223 */ /* 0x000fca0000000003 */
[----:B------:R-:W-:-:S05]  /*37f0*/  F2FP.BF16.F32.PACK_AB R3, RZ, R3 ;  /* 0x00000003ff03723e */ /* 0x000fca00000010ff */
[----:B------:R3:W-:Y:S01]  /*3800*/  @P6 STG.E.U16 desc[UR12][R58.64], R3 ;  /* 0x000000033a006986 */ /* 0x0007e2000c10150c */
[----:B------:R-:W-:Y:S05]  /*3810*/  @!P4 BRA `(.L_x_88) ;  /* 0x000000000004c947 */ /* 0x000fea0003800000 */
[----:B------:R0:W5:Y:S02]  /*3820*/  LDG.E.LTC128B.U16 R90, desc[UR12][R6.64+0x2] ;  /* 0x0000020c065a7981 */ /* 0x000164000c1e1520 */
.L_x_88:
[----:B------:R-:W-:Y:S05]  /*3830*/  BSYNC B0 ;  /* 0x0000000000007941 */ /* 0x000fea0003800000 */
.L_x_87:
[----:B---3-5:R-:W-:Y:S01]  /*3840*/  IMAD.U32 R3, R90, 0x10000, RZ ;  /* 0x000100005a037824 */ /* 0x028fe200078e00ff */
[----:B------:R-:W-:Y:S01]  /*3850*/  ISETP.NE.AND P6, PT, R100, RZ, PT ;  /* 0x000000ff6400720c */ /* 0x000fe20003fc5270 */
[----:B------:R-:W-:Y:S02]  /*3860*/  BSSY B0, `(.L_x_89) ;  /* 0x0000008000007945 */ /* 0x000fe40003800000 */
[----:B------:R-:W-:-:S04]  /*3870*/  FMUL R2, R3, R22 ;  /* 0x0000001603027220 */ /* 0x000fc80000400000 */
[----:B------:R-:W-:-:S05]  /*3880*/  FFMA R2, R27, R16, R2 ;  /* 0x000000101b027223 */ /* 0x000fca0000000002 */
[----:B------:R-:W-:-:S05]  /*3890*/  F2FP.BF16.F32.PACK_AB R2, RZ, R2 ;  /* 0x00000002ff02723e */ /* 0x000fca00000010ff */
[----:B------:R3:W-:Y:S01]  /*38a0*/  @P4 STG.E.U16 desc[UR12][R62.64+0x2], R2 ;  /* 0x000002023e004986 */ /* 0x0007e2000c10150c */
[----:B------:R-:W-:-:S13]  /*38b0*/  ISETP.GT.AND P4, PT, R0, 0x40, P6 ;  /* 0x000000400000780c */ /* 0x000fda0003784270 */
[----:B---3--:R-:W-:Y:S05]  /*38c0*/  @!P4 BRA `(.L_x_90) ;  /* 0x000000000004c947 */ /* 0x008fea0003800000 */
[----:B------:R3:W5:Y:S02]  /*38d0*/  LDG.E.LTC128B.U16 R90, desc[UR12][R18.64+0x10] ;  /* 0x0000100c125a7981 */ /* 0x000764000c1e1520 */
.L_x_90:
[----:B------:R-:W-:Y:S05]  /*38e0*/  BSYNC B0 ;  /* 0x0000000000007941 */ /* 0x000fea0003800000 */
.L_x_89:
[----:B-----5:R-:W-:Y:S01]  /*38f0*/  IMAD.U32 R3, R90, 0x10000, RZ ;  /* 0x000100005a037824 */ /* 0x020fe200078e00ff */
[----:B------:R-:W-:Y:S01]  /*3900*/  ISETP.NE.AND P6, PT, R101, RZ, PT ;  /* 0x000000ff6500720c */ /* 0x000fe20003fc5270 */
[----:B------:R-:W-:Y:S01]  /*3910*/  @P4 IMAD.MOV.U32 R2, RZ, RZ, R56 ;  /* 0x000000ffff024224 */ /* 0x000fe200078e0038 */
[----:B------:R-:W-:Y:S01]  /*3920*/  BSSY B0, `(.L_x_91) ;  /* 0x000000a000007945 */ /* 0x000fe20003800000 */
[----:B------:R-:W-:-:S04]  /*3930*/  FMUL R3, R3, R22 ;  /* 0x0000001603037220 */ /* 0x000fc80000400000 */
[----:B------:R-:W-:-:S05]  /*3940*/  FFMA R3, R28, R16, R3 ;  /* 0x000000101c037223 */ /* 0x000fca0000000003 */
[----:B------:R-:W-:-:S04]  /*3950*/  F2FP.BF16.F32.PACK_AB R3, RZ, R3 ;  /* 0x00000003ff03723e */ /* 0x000fc800000010ff */
[----:B------:R-:W-:Y:S01]  /*3960*/  PRMT R4, R3, 0x7610, R4 ;  /* 0x0000761003047816 */ /* 0x000fe20000000004 */
[----:B------:R-:W-:-:S05]  /*3970*/  @P4 IMAD.MOV.U32 R3, RZ, RZ, R57 ;  /* 0x000000ffff034224 */ /* 0x000fca00078e0039 */
[----:B------:R0:W-:Y:S01]  /*3980*/  @P4 STG.E.U16 desc[UR12][R2.64+0x10], R4 ;  /* 0x0000100402004986 */ /* 0x0001e2000c10150c */
[----:B------:R-:W-:-:S13]  /*3990*/  ISETP.GT.AND P4, PT, R0, 0x40, P6 ;  /* 0x000000400000780c */ /* 0x000fda0003784270 */
[----:B0-----:R-:W-:Y:S05]  /*39a0*/  @!P4 BRA `(.L_x_92) ;  /* 0x000000000004c947 */ /* 0x001fea0003800000 */
[----:B------:R0:W5:Y:S02]  /*39b0*/  LDG.E.LTC128B.U16 R90, desc[UR12][R18.64+0x12] ;  /* 0x0000120c125a7981 */ /* 0x000164000c1e1520 */
.L_x_92:
[----:B------:R-:W-:Y:S05]  /*39c0*/  BSYNC B0 ;  /* 0x0000000000007941 */ /* 0x000fea0003800000 */
.L_x_91:
[----:B-----5:R-:W-:Y:S01]  /*39d0*/  IMAD.U32 R3, R90, 0x10000, RZ ;  /* 0x000100005a037824 */ /* 0x020fe200078e00ff */
[----:B------:R-:W-:Y:S03]  /*39e0*/  BSSY B0, `(.L_x_93) ;  /* 0x000000c000007945 */ /* 0x000fe60003800000 */
[----:B------:R-:W-:Y:S01]  /*39f0*/  FMUL R2, R3, R22 ;  /* 0x0000001603027220 */ /* 0x000fe20000400000 */
[----:B------:R-:W-:-:S03]  /*3a00*/  @P4 IMAD.MOV.U32 R3, RZ, RZ, R57 ;  /* 0x000000ffff034224 */ /* 0x000fc600078e0039 */
[----:B------:R-:W-:-:S05]  /*3a10*/  FFMA R2, R29, R16, R2 ;  /* 0x000000101d027223 */ /* 0x000fca0000000002 */
[----:B------:R-:W-:-:S04]  /*3a20*/  F2FP.BF16.F32.PACK_AB R2, RZ, R2 ;  /* 0x00000002ff02723e */ /* 0x000fc800000010ff */
[----:B------:R-:W-:Y:S01]  /*3a30*/  PRMT R4, R2, 0x7610, R4 ;  /* 0x0000761002047816 */ /* 0x000fe20000000004 */
[----:B------:R-:W-:-:S05]  /*3a40*/  @P4 IMAD.MOV.U32 R2, RZ, RZ, R56 ;  /* 0x000000ffff024224 */ /* 0x000fca00078e0038 */
[----:B------:R0:W-:Y:S01]  /*3a50*/  @P4 STG.E.U16 desc[UR12][R2.64+0x12], R4 ;  /* 0x0000120402004986 */ /* 0x0001e2000c10150c */
[----:B------:R-:W-:-:S04]  /*3a60*/  ISETP.NE.AND P4, PT, R100, RZ, PT ;  /* 0x000000ff6400720c */ /* 0x000fc80003f85270 */
[----:B------:R-:W-:-:S13]  /*3a70*/  ISETP.GT.AND P4, PT, R0, 0x48, P4 ;  /* 0x000000480000780c */ /* 0x000fda0002784270 */
[----:B0-----:R-:W-:Y:S05]  /*3a80*/  @!P4 BRA `(.L_x_94) ;  /* 0x000000000004c947 */ /* 0x001fea0003800000 */
[----:B------:R0:W5:Y:S02]  /*3a90*/  LDG.E.LTC128B.U16 R90, desc[UR12][R6.64+0x10] ;  /* 0x0000100c065a7981 */ /* 0x000164000c1e1520 */
.L_x_94:
[----:B------:R-:W-:Y:S05]  /*3aa0*/  BSYNC B0 ;  /* 0x0000000000007941 */ /* 0x000fea0003800000 */
.L_x_93:
        /* <DEDUP_REMOVED lines=9> */
.L_x_96:
[----:B------:R-:W-:Y:S05]  /*3b40*/  BSYNC B0 ;  /* 0x0000000000007941 */ /* 0x000fea0003800000 */
.L_x_95:
[----:B-----5:R-:W-:Y:S01]  /*3b50*/  IMAD.U32 R3, R90, 0x10000, RZ ;  /* 0x000100005a037824 */ /* 0x020fe200078e00ff */
[----:B------:R-:W-:Y:S01]  /*3b60*/  ISETP.NE.AND P6, PT, R88, RZ, PT ;  /* 0x000000ff5800720c */ /* 0x000fe20003fc5270 */
        /* <DEDUP_REMOVED lines=11> */
.L_x_98:
[----:B------:R-:W-:Y:S05]  /*3c20*/  BSYNC B0 ;  /* 0x0000000000007941 */ /* 0x000fea0003800000 */
.L_x_97:
        /* <DEDUP_REMOVED lines=13> */
.L_x_100:
[----:B------:R-:W-:Y:S05]  /*3d00*/  BSYNC B0 ;  /* 0x0000000000007941 */ /* 0x000fea0003800000 */
.L_x_99:
        /* <DEDUP_REMOVED lines=13> */
.L_x_102:
[----:B------:R-:W-:Y:S05]  /*3de0*/  BSYNC B0 ;  /* 0x0000000000007941 */ /* 0x000fea0003800000 */
.L_x_101:
[----:B-----5:R-:W-:Y:S01]  /*3df0*/  IMAD.U32 R3, R90, 0x10000, RZ ;  /* 0x000100005a037824 */ /* 0x020fe200078e00ff */
[----:B------:R-:W-:Y:S01]  /*3e00*/  BSSY B0, `(.L_x_103) ;  /* 0x000000b000007945 */ /* 0x000fe20003800000 */
[----:B------:R-:W-:Y:S02]  /*3e10*/  @P4 IMAD.MOV.U32 R2, RZ, RZ, R10 ;  /* 0x000000ffff024224 */ /* 0x000fe400078e000a */
        /* <DEDUP_REMOVED lines=9> */
.L_x_104:
[----:B------:R-:W-:Y:S05]  /*3eb0*/  BSYNC B0 ;  /* 0x0000000000007941 */ /* 0x000fea0003800000 */
.L_x_103:
        /* <DEDUP_REMOVED lines=13> */
.L_x_106:
[----:B------:R-:W-:Y:S05]  /*3f90*/  BSYNC B0 ;  /* 0x0000000000007941 */ /* 0x000fea0003800000 */
.L_x_105:
        /* <DEDUP_REMOVED lines=13> */
.L_x_108:
[----:B------:R-:W-:Y:S05]  /*4070*/  BSYNC B0 ;  /* 0x0000000000007941 */ /* 0x000fea0003800000 */
.L_x_107:
        /* <DEDUP_REMOVED lines=13> */
.L_x_110:
[----:B------:R-:W-:Y:S05]  /*4150*/  BSYNC B0 ;  /* 0x0000000000007941 */ /* 0x000fea0003800000 */
.L_x_109:
        /* <DEDUP_REMOVED lines=12> */
.L_x_112:
[----:B------:R-:W-:Y:S05]  /*4220*/  BSYNC B0 ;  /* 0x0000000000007941 */ /* 0x000fea0003800000 */
.L_x_111:
        /* <DEDUP_REMOVED lines=13> */
.L_x_114:
[----:B------:R-:W-:Y:S05]  /*4300*/  BSYNC B0 ;  /* 0x0000000000007941 */ /* 0x000fea0003800000 */
.L_x_113:
        /* <DEDUP_REMOVED lines=13> */
.L_x_116:
[----:B------:R-:W-:Y:S05]  /*43e0*/  BSYNC B0 ;  /* 0x0000000000007941 */ /* 0x000fea0003800000 */
.L_x_115:
        /* <DEDUP_REMOVED lines=13> */
.L_x_118:
[----:B------:R-:W-:Y:S05]  /*44c0*/  BSYNC B0 ;  /* 0x0000000000007941 */ /* 0x000fea0003800000 */
.L_x_117:
        /* <DEDUP_REMOVED lines=12> */
.L_x_120:
[----:B------:R-:W-:Y:S05]  /*4590*/  BSYNC B0 ;  /* 0x0000000000007941 */ /* 0x000fea0003800000 */
.L_x_119:
        /* <DEDUP_REMOVED lines=12> */
.L_x_122:
[----:B------:R-:W-:Y:S05]  /*4660*/  BSYNC B0 ;  /* 0x0000000000007941 */ /* 0x000fea0003800000 */
.L_x_121:
        /* <DEDUP_REMOVED lines=13> */
.L_x_124:
[----:B------:R-:W-:Y:S05]  /*4740*/  BSYNC B0 ;  /* 0x0000000000007941 */ /* 0x000fea0003800000 */
.L_x_123:
        /* <DEDUP_REMOVED lines=12> */
.L_x_126:
[----:B------:R-:W-:Y:S05]  /*4810*/  BSYNC B0 ;  /* 0x0000000000007941 */ /* 0x000fea0003800000 */
.L_x_125:
[----:B0----5:R-:W-:Y:S01]  /*4820*/  IMAD.U32 R3, R90, 0x10000, RZ ;  /* 0x000100005a037824 */ /* 0x021fe200078e00ff */
[----:B------:R-:W-:Y:S01]  /*4830*/  ISETP.GT.AND P4, PT, R0, 0x48, P6 ;  /* 0x000000480000780c */ /* 0x000fe20003784270 */
        /* <DEDUP_REMOVED lines=8> */
[----:B------:R-:W-:Y:S05]  /*48c0*/  @!P4 BRA `(.L_x_128) ;  /* 0x000000000004c947 */ /* 0x000fea0003800000 */
[----:B------:R0:W5:Y:S02]  /*48d0*/  LDG.E.LTC128B.U16 R90, desc[UR12][R6.64+0x52] ;  /* 0x0000520c065a7981 */ /* 0x000164000c1e1520 */
.L_x_128:
[----:B------:R-:W-:Y:S05]  /*48e0*/  BSYNC B0 ;  /* 0x0000000000007941 */ /* 0x000fea0003800000 */
.L_x_127:
[----:B0----5:R-:W-:Y:S01]  /*48f0*/  IMAD.U32 R3, R90, 0x10000, RZ ;  /* 0x000100005a037824 */ /* 0x021fe200078e00ff */
        /* <DEDUP_REMOVED lines=11> */
.L_x_130:
[----:B------:R-:W-:Y:S05]  /*49b0*/  BSYNC B0 ;  /* 0x0000000000007941 */ /* 0x000fea0003800000 */
.L_x_129:
        /* <DEDUP_REMOVED lines=12> */
.L_x_132:
[----:B------:R-:W-:Y:S05]  /*4a80*/  BSYNC B0 ;  /* 0x0000000000007941 */ /* 0x000fea0003800000 */
.L_x_131:
        /* <DEDUP_REMOVED lines=12> */
.L_x_134:
[----:B------:R-:W-:Y:S05]  /*4b50*/  BSYNC B0 ;  /* 0x0000000000007941 */ /* 0x000fea0003800000 */
.L_x_133:
        /* <DEDUP_REMOVED lines=12> */
.L_x_136:
[----:B------:R-:W-:Y:S05]  /*4c20*/  BSYNC B0 ;  /* 0x0000000000007941 */ /* 0x000fea0003800000 */
.L_x_135:
        /* <DEDUP_REMOVED lines=12> */
.L_x_138:
[----:B------:R-:W-:Y:S05]  /*4cf0*/  BSYNC B0 ;  /* 0x0000000000007941 */ /* 0x000fea0003800000 */
.L_x_137:
        /* <DEDUP_REMOVED lines=12> */
.L_x_140:
[----:B------:R-:W-:Y:S05]  /*4dc0*/  BSYNC B0 ;  /* 0x0000000000007941 */ /* 0x000fea0003800000 */
.L_x_139:
[----:B0----5:R-:W-:Y:S01]  /*4dd0*/  IMAD.U32 R3, R90, 0x10000, RZ ;  /* 0x000100005a037824 */ /* 0x021fe200078e00ff */
[----:B------:R-:W-:Y:S01]  /*4de0*/  ISETP.GT.AND P1, PT, R0, 0x48, P1 ;  /* 0x000000480000780c */ /* 0x000fe20000f24270 */
[----:B------:R-:W-:Y:S02]  /*4df0*/  BSSY B0, `(.L_x_141) ;  /* 0x0000007000007945 */ /* 0x000fe40003800000 */
[----:B------:R-:W-:-:S04]  /*4e00*/  FMUL R2, R3, R22 ;  /* 0x0000001603027220 */ /* 0x000fc80000400000 */
[----:B------:R-:W-:-:S05]  /*4e10*/  FFMA R2, R53, R16, R2 ;  /* 0x0000001035027223 */ /* 0x000fca0000000002 */
[----:B------:R-:W-:-:S05]  /*4e20*/  F2FP.BF16.F32.PACK_AB R2, RZ, R2 ;  /* 0x00000002ff02723e */ /* 0x000fca00000010ff */
[----:B------:R0:W-:Y:S01]  /*4e30*/  @P2 STG.E.U16 desc[UR12][R56.64+0x72], R2 ;  /* 0x0000720238002986 */ /* 0x0001e2000c10150c */
[----:B------:R-:W-:Y:S05]  /*4e40*/  @!P1 BRA `(.L_x_142) ;  /* 0x0000000000049947 */ /* 0x000fea0003800000 */
[----:B------:R0:W5:Y:S02]  /*4e50*/  LDG.E.LTC128B.U16 R90, desc[UR12][R6.64+0x70] ;  /* 0x0000700c065a7981 */ /* 0x000164000c1e1520 */
.L_x_142:
[----:B------:R-:W-:Y:S05]  /*4e60*/  BSYNC B0 ;  /* 0x0000000000007941 */ /* 0x000fea0003800000 */
.L_x_141:
[----:B-----5:R-:W-:Y:S01]  /*4e70*/  IMAD.U32 R3, R90, 0x10000, RZ ;  /* 0x000100005a037824 */ /* 0x020fe200078e00ff */
[----:B------:R-:W-:Y:S01]  /*4e80*/  ISETP.GT.AND P0, PT, R0, 0x48, P0 ;  /* 0x000000480000780c */ /* 0x000fe20000704270 */
[----:B0-----:R-:W-:Y:S01]  /*4e90*/  @P1 IMAD.MOV.U32 R2, RZ, RZ, R10 ;  /* 0x000000ffff021224 */ /* 0x001fe200078e000a */
        /* <DEDUP_REMOVED lines=9> */
.L_x_144:
[----:B------:R-:W-:Y:S05]  /*4f30*/  BSYNC B0 ;  /* 0x0000000000007941 */ /* 0x000fea0003800000 */
.L_x_143:
[----:B0----5:R-:W-:-:S04]  /*4f40*/  IMAD.U32 R3, R90, 0x10000, RZ ;  /* 0x000100005a037824 */ /* 0x021fc800078e00ff */
[----:B------:R-:W-:-:S04]  /*4f50*/  FMUL R22, R3, R22 ;  /* 0x0000001603167220 */ /* 0x000fc80000400000 */
[----:B------:R-:W-:Y:S01]  /*4f60*/  FFMA R22, R55, R16, R22 ;  /* 0x0000001037167223 */ /* 0x000fe20000000016 */
[----:B------:R-:W-:Y:S06]  /*4f70*/  @!P0 EXIT ;  /* 0x000000000000894d */ /* 0x000fec0003800000 */
[----:B------:R-:W-:-:S05]  /*4f80*/  F2FP.BF16.F32.PACK_AB R22, RZ, R22 ;  /* 0x00000016ff16723e */ /* 0x000fca00000010ff */
[----:B------:R-:W-:Y:S01]  /*4f90*/  STG.E.U16 desc[UR12][R10.64+0x72], R22 ;  /* 0x000072160a007986 */ /* 0x000fe2000c10150c */
[----:B------:R-:W-:Y:S05]  /*4fa0*/  EXIT ;  /* 0x000000000000794d */ /* 0x000fea0003800000 */
.L_x_22:
[----:B------:R-:W-:Y:S01]  /*4fb0*/  ULDC.64 UR4, c[0x0][0x5c8] ;  /* 0x0001720000047ab9 */ /* 0x000fe20000000a00 */
[----:B------:R-:W-:Y:S01]  /*4fc0*/  ISETP.GT.AND P2, PT, R17, 0x1, PT ;  /* 0x000000011100780c */ /* 0x000fe20003f44270 */
[-C--:B------:R-:W-:Y:S01]  /*4fd0*/  FMUL R56, R56, R16.reuse ;  /* 0x0000001038387220 */ /* 0x080fe20000400000 */
[C---:B------:R-:W-:Y:S01]  /*4fe0*/  LEA R6, P1, R12.reuse, UR4, 0x1 ;  /* 0x000000040c067c11 */ /* 0x040fe2000f8208ff */
[-C--:B------:R-:W-:Y:S01]  /*4ff0*/  FMUL R57, R57, R16.reuse ;  /* 0x0000001039397220 */ /* 0x080fe20000400000 */
[C---:B------:R-:W-:Y:S01]  /*5000*/  SHF.L.U64.HI R11, R15.reuse, 0x1, R14 ;  /* 0x000000010f0b7819 */ /* 0x040fe2000001020e */
[----:B------:R-:W-:Y:S01]  /*5010*/  IMAD.SHL.U32 R15, R15, 0x2, RZ ;  /* 0x000000020f0f7824 */ /* 0x000fe200078e00ff */
[----:B------:R-:W-:Y:S01]  /*5020*/  LEA.HI.X R7, R12, UR5, R3, 0x1, P1 ;  /* 0x000000050c077c11 */ /* 0x000fe200088f0c03 */
[-C--:B------:R-:W-:Y:S01]  /*5030*/  FMUL R58, R58, R16.reuse ;  /* 0x000000103a3a7220 */ /* 0x080fe20000400000 */
[----:B------:R-:W-:Y:S01]  /*5040*/  ISETP.GT.AND P1, PT, R0, RZ, P2 ;  /* 0x000000ff0000720c */ /* 0x000fe20001724270 */
[----:B------:R-:W-:Y:S01]  /*5050*/  FMUL R59, R59, R16 ;  /* 0x000000103b3b7220 */ /* 0x000fe20000400000 */
[----:B------:R-:W-:Y:S01]  /*5060*/  F2FP.BF16.F32.PACK_AB R56, RZ, R56 ;  /* 0x00000038ff38723e */ /* 0x000fe200000010ff */
[-C--:B------:R-:W-:Y:S01]  /*5070*/  FMUL R60, R60, R16.reuse ;  /* 0x000000103c3c7220 */ /* 0x080fe20000400000 */
[----:B------:R-:W-:Y:S01]  /*5080*/  F2FP.BF16.F32.PACK_AB R57, RZ, R57 ;  /* 0x00000039ff39723e */ /* 0x000fe200000010ff */
[----:B------:R-:W-:Y:S01]  /*5090*/  FMUL R61, R61, R16 ;  /* 0x000000103d3d7220 */ /* 0x000fe20000400000 */
[----:B------:R-:W-:Y:S01]  /*50a0*/  ISETP.GT.AND P5, PT, R17, 0x8, PT ;  /* 0x000000081100780c */ /* 0x000fe20003fa4270 */
[----:B------:R-:W-:Y:S01]  /*50b0*/  @P0 STG.E.U16 desc[UR12][R6.64], R56 ;  /* 0x0000003806000986 */ /* 0x000fe2000c10150c */
[----:B------:R-:W-:Y:S01]  /*50c0*/  IADD3 R4, P0, R15, R6, RZ ;  /* 0x000000060f047210 */ /* 0x000fe20007f1e0ff */
[----:B------:R-:W-:Y:S01]  /*50d0*/  IMAD.SHL.U32 R9, R92, 0x2, RZ ;  /* 0x000000025c097824 */ /* 0x000fe200078e00ff */
[----:B------:R-:W-:Y:S01]  /*50e0*/  ISETP.GT.AND P4, PT, R17, 0x9, PT ;  /* 0x000000091100780c */ /* 0x000fe20003f84270 */
[----:B------:R-:W-:Y:S01]  /*50f0*/  FMUL R62, R62, R16 ;  /* 0x000000103e3e7220 */ /* 0x000fe20000400000 */
[C---:B------:R-:W-:Y:S01]  /*5100*/  ISETP.GT.AND P3, PT, R0.reuse, 0x8, P6 ;  /* 0x000000080000780c */ /* 0x040fe20003764270 */
[----:B------:R-:W-:Y:S01]  /*5110*/  @P1 IMAD.MOV.U32 R2, RZ, RZ, R6 ;  /* 0x000000ffff021224 */ /* 0x000fe200078e0006 */
[C---:B------:R-:W-:Y:S01]  /*5120*/  ISETP.GT.AND P2, PT, R0.reuse, 0x8, P2 ;  /* 0x000000080000780c */ /* 0x040fe20001744270 */
[--C-:B------:R-:W-:Y:S01]  /*5130*/  @P1 IMAD.MOV.U32 R3, RZ, RZ, R7.reuse ;  /* 0x000000ffff031224 */ /* 0x100fe200078e0007 */
[----:B------:R-:W-:Y:S01]  /*5140*/  F2FP.BF16.F32.PACK_AB R58, RZ, R58 ;  /* 0x0000003aff3a723e */ /* 0x000fe200000010ff */
[----:B------:R-:W-:Y:S01]  /*5150*/  IMAD.X R5, R11, 0x1, R7, P0 ;  /* 0x000000010b057824 */ /* 0x000fe200000e0607 */
[C---:B------:R-:W-:Y:S01]  /*5160*/  ISETP.GT.AND P0, PT, R0.reuse, RZ, P5 ;  /* 0x000000ff0000720c */ /* 0x040fe20002f04270 */
[-C--:B------:R-:W-:Y:S01]  /*5170*/  FMUL R63, R63, R16.reuse ;  /* 0x000000103f3f7220 */ /* 0x080fe20000400000 */
[----:B------:R0:W-:Y:S01]  /*5180*/  @P1 STG.E.U16 desc[UR12][R2.64+0x2], R57 ;  /* 0x0000023902001986 */ /* 0x0001e2000c10150c */
[----:B------:R-:W-:Y:S01]  /*5190*/  ISETP.GT.AND P1, PT, R0, RZ, P4 ;  /* 0x000000ff0000720c */ /* 0x000fe20002724270 */
[-C--:B------:R-:W-:Y:S01]  /*51a0*/  FMUL R64, R64, R16.reuse ;  /* 0x0000001040407220 */ /* 0x080fe20000400000 */
[----:B------:R-:W-:Y:S01]  /*51b0*/  F2FP.BF16.F32.PACK_AB R59, RZ, R59 ;  /* 0x0000003bff3b723e */ /* 0x000fe200000010ff */
[----:B------:R-:W-:Y:S01]  /*51c0*/  FMUL R65, R65, R16 ;  /* 0x0000001041417220 */ /* 0x000fe20000400000 */
[----:B------:R-:W-:Y:S01]  /*51d0*/  F2FP.BF16.F32.PACK_AB R60, RZ, R60 ;  /* 0x0000003cff3c723e */ /* 0x000fe200000010ff */
[----:B------:R-:W-:Y:S01]  /*51e0*/  @P3 STG.E.U16 desc[UR12][R4.64], R58 ;  /* 0x0000003a04003986 */ /* 0x000fe2000c10150c */
[----:B------:R-:W-:Y:S01]  /*51f0*/  F2FP.BF16.F32.PACK_AB R61, RZ, R61 ;  /* 0x0000003dff3d723e */ /* 0x000fe200000010ff */
[-C--:B------:R-:W-:Y:S01]  /*5200*/  FMUL R66, R66, R16.reuse ;  /* 0x0000001042427220 */ /* 0x080fe20000400000 */
[----:B------:R-:W-:Y:S01]  /*5210*/  SHF.L.U64.HI R23, R92, 0x1, R23 ;  /* 0x000000015c177819 */ /* 0x000fe20000010217 */
[----:B------:R-:W-:Y:S01]  /*5220*/  @P2 STG.E.U16 desc[UR12][R4.64+0x2], R59 ;  /* 0x0000023b04002986 */ /* 0x000fe2000c10150c */
[----:B------:R-:W-:Y:S01]  /*5230*/  ISETP.GT.AND P2, PT, R0, 0x8, P5 ;  /* 0x000000080000780c */ /* 0x000fe20002f44270 */
[----:B------:R-:W-:Y:S01]  /*5240*/  FMUL R67, R67, R16 ;  /* 0x0000001043437220 */ /* 0x000fe20000400000 */
[----:B------:R-:W-:Y:S01]  /*5250*/  ISETP.GT.AND P3, PT, R17, 0x10, PT ;  /* 0x000000101100780c */ /* 0x000fe20003f64270 */
[----:B------:R-:W-:Y:S01]  /*5260*/  @P0 STG.E.U16 desc[UR12][R6.64+0x10], R60 ;  /* 0x0000103c06000986 */ /* 0x000fe2000c10150c */
[----:B------:R-:W-:Y:S01]  /*5270*/  F2FP.BF16.F32.PACK_AB R62, RZ, R62 ;  /* 0x0000003eff3e723e */ /* 0x000fe200000010ff */
[----:B------:R-:W-:Y:S01]  /*5280*/  FMUL R68, R68, R16 ;  /* 0x0000001044447220 */ /* 0x000fe20000400000 */
[----:B------:R-:W-:Y:S01]  /*5290*/  F2FP.BF16.F32.PACK_AB R63, RZ, R63 ;  /* 0x0000003fff3f723e */ /* 0x000fe200000010ff */
[----:B------:R-:W-:Y:S01]  /*52a0*/  @P1 STG.E.U16 desc[UR12][R6.64+0x12], R61 ;  /* 0x0000123d06001986 */ /* 0x000fe2000c10150c */
[----:B0-----:R-:W-:Y:S01]  /*52b0*/  IADD3 R2, P0, P1, R9, R6, R15 ;  /* 0x0000000609027210 */ /* 0x001fe2000791e00f */
[----:B------:R-:W-:Y:S01]  /*52c0*/  FMUL R69, R69, R16 ;  /* 0x0000001045457220 */ /* 0x000fe20000400000 */
[----:B------:R-:W-:Y:S01]  /*52d0*/  F2FP.BF16.F32.PACK_AB R64, RZ, R64 ;  /* 0x00000040ff40723e */ /* 0x000fe200000010ff */
[-C--:B------:R-:W-:Y:S01]  /*52e0*/  FMUL R70, R70, R16.reuse ;  /* 0x0000001046467220 */ /* 0x080fe20000400000 */
[----:B------:R-:W-:Y:S01]  /*52f0*/  IADD3.X R3, R23, R7, R11, P0, P1 ;  /* 0x0000000717037210 */ /* 0x000fe200007e240b */
[----:B------:R-:W-:Y:S01]  /*5300*/  @P2 STG.E.U16 desc[UR12][R4.64+0x10], R62 ;  /* 0x0000103e04002986 */ /* 0x000fe2000c10150c */
[C---:B------:R-:W-:Y:S01]  /*5310*/  ISETP.GT.AND P1, PT, R0.reuse, 0x8, P4 ;  /* 0x000000080000780c */ /* 0x040fe20002724270 */
[-C--:B------:R-:W-:Y:S01]  /*5320*/  FMUL R71, R71, R16.reuse ;  /* 0x0000001047477220 */ /* 0x080fe20000400000 */
[----:B------:R-:W-:Y:S01]  /*5330*/  ISETP.GT.AND P0, PT, R0, RZ, P3 ;  /* 0x000000ff0000720c */ /* 0x000fe20001f04270 */
[-C--:B------:R-:W-:Y:S01]  /*5340*/  FMUL R72, R72, R16.reuse ;  /* 0x0000001048487220 */ /* 0x080fe20000400000 */
[----:B------:R-:W-:Y:S01]  /*5350*/  ISETP.GT.AND P2, PT, R17, 0x11, PT ;  /* 0x000000111100780c */ /* 0x000fe20003f44270 */
[-C--:B------:R-:W-:Y:S01]  /*5360*/  FMUL R73, R73, R16.reuse ;  /* 0x0000001049497220 */ /* 0x080fe20000400000 */
[----:B------:R-:W-:Y:S01]  /*5370*/  F2FP.BF16.F32.PACK_AB R65, RZ, R65 ;  /* 0x00000041ff41723e */ /* 0x000fe200000010ff */
[----:B------:R-:W-:Y:S01]  /*5380*/  FMUL R74, R74, R16 ;  /* 0x000000104a4a7220 */ /* 0x000fe20000400000 */
[----:B------:R-:W-:Y:S01]  /*5390*/  F2FP.BF16.F32.PACK_AB R66, RZ, R66 ;  /* 0x00000042ff42723e */ /* 0x000fe200000010ff */
[-C--:B------:R-:W-:Y:S01]  /*53a0*/  FMUL R75, R75, R16.reuse ;  /* 0x000000104b4b7220 */ /* 0x080fe20000400000 */
[----:B------:R-:W-:Y:S01]  /*53b0*/  F2FP.BF16.F32.PACK_AB R67, RZ, R67 ;  /* 0x00000043ff43723e */ /* 0x000fe200000010ff */
[----:B------:R-:W-:Y:S01]  /*53c0*/  FMUL R76, R76, R16 ;  /* 0x000000104c4c7220 */ /* 0x000fe20000400000 */
[----:B------:R-:W-:Y:S01]  /*53d0*/  F2FP.BF16.F32.PACK_AB R68, RZ, R68 ;  /* 0x00000044ff44723e */ /* 0x000fe200000010ff */
[----:B------:R-:W-:Y:S01]  /*53e0*/  @P1 STG.E.U16 desc[UR12][R4.64+0x12], R63 ;  /* 0x0000123f04001986 */ /* 0x000fe2000c10150c */
[----:B------:R-:W-:Y:S01]  /*53f0*/  ISETP.GT.AND P1, PT, R17, 0x19, PT ;  /* 0x000000191100780c */ /* 0x000fe20003f24270 */
[-C--:B------:R-:W-:Y:S01]  /*5400*/  FMUL R77, R77, R16.reuse ;  /* 0x000000104d4d7220 */ /* 0x080fe20000400000 */
[----:B------:R-:W-:Y:S01]  /*5410*/  F2FP.BF16.F32.PACK_AB R69, RZ, R69 ;  /* 0x00000045ff45723e */ /* 0x000fe200000010ff */
[----:B------:R-:W-:Y:S01]  /*5420*/  @P0 STG.E.U16 desc[UR12][R6.64+0x20], R64 ;  /* 0x0000204006000986 */ /* 0x000fe2000c10150c */
[----:B------:R-:W-:Y:S01]  /*5430*/  ISETP.GT.AND P0, PT, R0, RZ, P2 ;  /* 0x000000ff0000720c */ /* 0x000fe20001704270 */
[----:B------:R-:W-:Y:S01]  /*5440*/  FMUL R78, R78, R16 ;  /* 0x000000104e4e7220 */ /* 0x000fe20000400000 */
[----:B------:R-:W-:Y:S01]  /*5450*/  F2FP.BF16.F32.PACK_AB R70, RZ, R70 ;  /* 0x00000046ff46723e */ /* 0x000fe200000010ff */
        /* <DEDUP_REMOVED lines=10> */
[----:B------:R-:W-:Y:S01]  /*5500*/  @P0 STG.E.U16 desc[UR12][R6.64+0x22], R65 ;  /* 0x0000224106000986 */ /* 0x000fe2000c10150c */
[----:B------:R-:W-:Y:S01]  /*5510*/  ISETP.GT.AND P0, PT, R0, 0x8, P3 ;  /* 0x000000080000780c */ /* 0x000fe20001f04270 */
[-C--:B------:R-:W-:Y:S01]  /*5520*/  FMUL R84, R84, R16.reuse ;  /* 0x0000001054547220 */ /* 0x080fe20000400000 */
[----:B------:R-:W-:Y:S01]  /*5530*/  ISETP.GT.AND P5, PT, R17, 0x28, PT ;  /* 0x000000281100780c */ /* 0x000fe20003fa4270 */
        /* <DEDUP_REMOVED lines=8> */
[-C--:B------:R-:W-:Y:S01]  /*55c0*/  FMUL R25, R25, R16.reuse ;  /* 0x0000001019197220 */ /* 0x080fe20000400000 */
[C---:B------:R-:W-:Y:S01]  /*55d0*/  ISETP.GT.AND P4, PT, R17.reuse, 0x30, PT ;  /* 0x000000301100780c */ /* 0x040fe20003f84270 */
[----:B------:R-:W-:Y:S01]  /*55e0*/  @P0 STG.E.U16 desc[UR12][R4.64+0x20], R66 ;  /* 0x0000204204000986 */ /* 0x000fe2000c10150c */
[----:B------:R-:W-:Y:S01]  /*55f0*/  ISETP.GT.AND P0, PT, R0, 0x8, P2 ;  /* 0x000000080000780c */ /* 0x000fe20001704270 */
[-C--:B------:R-:W-:Y:S01]  /*5600*/  FMUL R26, R26, R16.reuse ;  /* 0x000000101a1a7220 */ /* 0x080fe20000400000 */
[----:B------:R-:W-:Y:S01]  /*5610*/  ISETP.GT.AND P2, PT, R17, 0x18, PT ;  /* 0x000000181100780c */ /* 0x000fe20003f44270 */
[----:B------:R-:W-:Y:S01]  /*5620*/  FMUL R27, R27, R16 ;  /* 0x000000101b1b7220 */ /* 0x000fe20000400000 */
[----:B------:R-:W-:Y:S01]  /*5630*/  F2FP.BF16.F32.PACK_AB R80, RZ, R80 ;  /* 0x00000050ff50723e */ /* 0x000fe200000010ff */
        /* <DEDUP_REMOVED lines=8> */
[----:B------:R-:W-:Y:S01]  /*56c0*/  @P0 STG.E.U16 desc[UR12][R4.64+0x22], R67 ;  /* 0x0000224304000986 */ /* 0x000fe2000c10150c */
[----:B------:R-:W-:Y:S01]  /*56d0*/  ISETP.GT.AND P0, PT, R0, RZ, P2 ;  /* 0x000000ff0000720c */ /* 0x000fe20001704270 */
[----:B------:R-:W-:Y:S01]  /*56e0*/  FMUL R32, R32, R16 ;  /* 0x0000001020207220 */ /* 0x000fe20000400000 */
[----:B------:R-:W-:Y:S01]  /*56f0*/  F2FP.BF16.F32.PACK_AB R84, RZ, R84 ;  /* 0x00000054ff54723e */ /* 0x000fe200000010ff */
[-C--:B------:R-:W-:Y:S01]  /*5700*/  FMUL R33, R33, R16.reuse ;  /* 0x0000001021217220 */ /* 0x080fe20000400000 */
[----:B------:R-:W-:Y:S01]  /*5710*/  P2R R14, PR, RZ, 0x20 ;  /* 0x00000020ff0e7803 */ /* 0x000fe20000000000 */
        /* <DEDUP_REMOVED lines=9> */
[----:B------:R-:W-:Y:S01]  /*57b0*/  ISETP.GT.AND P0, PT, R0, RZ, P1 ;  /* 0x000000ff0000720c */ /* 0x000fe20000f04270 */
        /* <DEDUP_REMOVED lines=13> */
[----:B------:R-:W-:Y:S01]  /*5890*/  ISETP.GT.AND P0, PT, R0, 0x8, P2 ;  /* 0x000000080000780c */ /* 0x000fe20001704270 */
        /* <DEDUP_REMOVED lines=27> */
[----:B------:R-:W-:-:S02]  /*5a50*/  ISETP.GT.AND P0, PT, R0, RZ, P2 ;  /* 0x000000ff0000720c */ /* 0x000fc40001704270 */
[----:B------:R-:W-:Y:S02]  /*5a60*/  F2FP.BF16.F32.PACK_AB R41, RZ, R41 ;  /* 0x00000029ff29723e */ /* 0x000fe400000010ff */
[----:B------:R-:W-:Y:S02]  /*5a70*/  F2FP.BF16.F32.PACK_AB R42, RZ, R42 ;  /* 0x0000002aff2a723e */ /* 0x000fe400000010ff */
[----:B------:R-:W-:Y:S02]  /*5a80*/  F2FP.BF16.F32.PACK_AB R43, RZ, R43 ;  /* 0x0000002bff2b723e */ /* 0x000fe400000010ff */
[----:B------:R-:W-:Y:S02]  /*5a90*/  F2FP.BF16.F32.PACK_AB R44, RZ, R44 ;  /* 0x0000002cff2c723e */ /* 0x000fe400000010ff */
[----:B------:R-:W-:Y:S02]  /*5aa0*/  F2FP.BF16.F32.PACK_AB R45, RZ, R45 ;  /* 0x0000002dff2d723e */ /* 0x000fe400000010ff */
        /* <DEDUP_REMOVED lines=10> */
[----:B------:R-:W-:-:S02]  /*5b50*/  ISETP.GT.AND P0, PT, R0, 0x8, P2 ;  /* 0x000000080000780c */ /* 0x000fc40001704270 */
[----:B------:R-:W-:Y:S02]  /*5b60*/  ISETP.GT.AND P2, PT, R17, 0x38, PT ;  /* 0x000000381100780c */ /* 0x000fe40003f44270 */
[----:B------:R-:W-:Y:S02]  /*5b70*/  F2FP.BF16.F32.PACK_AB R53, RZ, R53 ;  /* 0x00000035ff35723e */ /* 0x000fe400000010ff */
[----:B------:R-:W-:-:S07]  /*5b80*/  F2FP.BF16.F32.PACK_AB R54, RZ, R54 ;  /* 0x00000036ff36723e */ /* 0x000fce00000010ff */
[----:B------:R-:W-:Y:S01]  /*5b90*/  @P0 STG.E.U16 desc[UR12][R4.64+0x40], R74 ;  /* 0x0000404a04000986 */ /* 0x000fe2000c10150c */
[----:B------:R-:W-:-:S13]  /*5ba0*/  ISETP.GT.AND P0, PT, R0, 0x8, P1 ;  /* 0x000000080000780c */ /* 0x000fda0000f04270 */
[----:B------:R-:W-:Y:S01]  /*5bb0*/  @P0 STG.E.U16 desc[UR12][R4.64+0x42], R75 ;  /* 0x0000424b04000986 */ /* 0x000fe2000c10150c */
[----:B------:R-:W-:-:S13]  /*5bc0*/  ISETP.GT.AND P0, PT, R0, RZ, P5 ;  /* 0x000000ff0000720c */ /* 0x000fda0002f04270 */
[----:B------:R-:W-:Y:S01]  /*5bd0*/  @P0 STG.E.U16 desc[UR12][R6.64+0x50], R76 ;  /* 0x0000504c06000986 */ /* 0x000fe2000c10150c */
[----:B------:R-:W-:-:S04]  /*5be0*/  ISETP.GT.AND P0, PT, R17, 0x29, PT ;  /* 0x000000291100780c */ /* 0x000fc80003f04270 */
[----:B------:R-:W-:-:S13]  /*5bf0*/  ISETP.GT.AND P1, PT, R0, RZ, P0 ;  /* 0x000000ff0000720c */ /* 0x000fda0000724270 */
[----:B------:R-:W-:Y:S01]  /*5c00*/  @P1 STG.E.U16 desc[UR12][R6.64+0x52], R77 ;  /* 0x0000524d06001986 */ /* 0x000fe2000c10150c */
[----:B------:R-:W-:-:S13]  /*5c10*/  ISETP.GT.AND P1, PT, R0, 0x8, P5 ;  /* 0x000000080000780c */ /* 0x000fda0002f24270 */
[----:B------:R-:W-:Y:S01]  /*5c20*/  @P1 STG.E.U16 desc[UR12][R4.64+0x50], R78 ;  /* 0x0000504e04001986 */ /* 0x000fe2000c10150c */
[----:B------:R-:W-:-:S13]  /*5c30*/  ISETP.GT.AND P1, PT, R0, 0x8, P0 ;  /* 0x000000080000780c */ /* 0x000fda0000724270 */
[----:B------:R-:W-:Y:S01]  /*5c40*/  @P1 STG.E.U16 desc[UR12][R4.64+0x52], R79 ;  /* 0x0000524f04001986 */ /* 0x000fe2000c10150c */
[----:B------:R-:W-:-:S13]  /*5c50*/  ISETP.GT.AND P1, PT, R0, RZ, P4 ;  /* 0x000000ff0000720c */ /* 0x000fda0002724270 */
[----:B------:R-:W-:Y:S01]  /*5c60*/  @P1 STG.E.U16 desc[UR12][R6.64+0x60], R80 ;  /* 0x0000605006001986 */ /* 0x000fe2000c10150c */
[----:B------:R-:W-:-:S13]  /*5c70*/  ISETP.GT.AND P1, PT, R0, RZ, P3 ;  /* 0x000000ff0000720c */ /* 0x000fda0001f24270 */
[----:B------:R-:W-:Y:S01]  /*5c80*/  @P1 STG.E.U16 desc[UR12][R6.64+0x62], R81 ;  /* 0x0000625106001986 */ /* 0x000fe2000c10150c */
[----:B------:R-:W-:-:S13]  /*5c90*/  ISETP.GT.AND P1, PT, R0, 0x8, P4 ;  /* 0x000000080000780c */ /* 0x000fda0002724270 */
[----:B------:R-:W-:Y:S01]  /*5ca0*/  @P1 STG.E.U16 desc[UR12][R4.64+0x60], R82 ;  /* 0x0000605204001986 */ /* 0x000fe2000c10150c */
[----:B------:R-:W-:-:S13]  /*5cb0*/  ISETP.GT.AND P1, PT, R0, 0x8, P3 ;  /* 0x000000080000780c */ /* 0x000fda0001f24270 */
[----:B------:R-:W-:Y:S01]  /*5cc0*/  @P1 STG.E.U16 desc[UR12][R4.64+0x62], R83 ;  /* 0x0000625304001986 */ /* 0x000fe2000c10150c */
[----:B------:R-:W-:-:S05]  /*5cd0*/  IADD3 R10, P1, R9, R4, RZ ;  /* 0x00000004090a7210 */ /* 0x000fca0007f3e0ff */
[----:B------:R-:W-:Y:S01]  /*5ce0*/  IMAD.X R11, R23, 0x1, R5, P1 ;  /* 0x00000001170b7824 */ /* 0x000fe200008e0605 */
[----:B------:R-:W-:-:S13]  /*5cf0*/  ISETP.GT.AND P1, PT, R0, RZ, P2 ;  /* 0x000000ff0000720c */ /* 0x000fda0001724270 */
[----:B------:R-:W-:Y:S01]  /*5d00*/  @P1 STG.E.U16 desc[UR12][R6.64+0x70], R84 ;  /* 0x0000705406001986 */ /* 0x000fe2000c10150c */
[----:B------:R-:W-:-:S05]  /*5d10*/  IADD3 R12, P1, R9, R4, RZ ;  /* 0x00000004090c7210 */ /* 0x000fca0007f3e0ff */
[----:B------:R-:W-:Y:S01]  /*5d20*/  IMAD.X R13, R23, 0x1, R5, P1 ;  /* 0x00000001170d7824 */ /* 0x000fe200008e0605 */
[----:B------:R-:W-:-:S05]  /*5d30*/  IADD3 R8, P1, R9, R6, RZ ;  /* 0x0000000609087210 */ /* 0x000fca0007f3e0ff */
[----:B------:R-:W-:Y:S01]  /*5d40*/  IMAD.X R9, R23, 0x1, R7, P1 ;  /* 0x0000000117097824 */ /* 0x000fe200008e0607 */
[----:B------:R-:W-:-:S04]  /*5d50*/  ISETP.GT.AND P1, PT, R17, 0x39, PT ;  /* 0x000000391100780c */ /* 0x000fc80003f24270 */
[----:B------:R-:W-:-:S13]  /*5d60*/  ISETP.GT.AND P5, PT, R0, RZ, P1 ;  /* 0x000000ff0000720c */ /* 0x000fda0000fa4270 */
[----:B------:R-:W-:Y:S01]  /*5d70*/  @P5 STG.E.U16 desc[UR12][R6.64+0x72], R85 ;  /* 0x0000725506005986 */ /* 0x000fe2000c10150c */
[----:B------:R-:W-:-:S13]  /*5d80*/  ISETP.GT.AND P5, PT, R0, 0x8, P2 ;  /* 0x000000080000780c */ /* 0x000fda00017a4270 */
[----:B------:R-:W-:Y:S01]  /*5d90*/  @P5 STG.E.U16 desc[UR12][R4.64+0x70], R86 ;  /* 0x0000705604005986 */ /* 0x000fe2000c10150c */
[----:B------:R-:W-:-:S13]  /*5da0*/  ISETP.GT.AND P5, PT, R0, 0x8, P1 ;  /* 0x000000080000780c */ /* 0x000fda0000fa4270 */
[----:B------:R0:W-:Y:S01]  /*5db0*/  @P5 STG.E.U16 desc[UR12][R4.64+0x72], R87 ;  /* 0x0000725704005986 */ /* 0x0001e2000c10150c */
[C---:B------:R-:W-:Y:S02]  /*5dc0*/  ISETP.GT.AND P5, PT, R0.reuse, 0x40, P6 ;  /* 0x000000400000780c */ /* 0x040fe400037a4270 */
[----:B------:R-:W-:-:S11]  /*5dd0*/  ISETP.GT.AND P6, PT, R0, 0x48, P6 ;  /* 0x000000480000780c */ /* 0x000fd600037c4270 */
[----:B------:R-:W-:Y:S01]  /*5de0*/  @P5 STG.E.U16 desc[UR12][R8.64], R24 ;  /* 0x0000001808005986 */ /* 0x000fe2000c10150c */
[----:B------:R-:W-:-:S04]  /*5df0*/  ISETP.GT.AND P5, PT, R17, 0x1, PT ;  /* 0x000000011100780c */ /* 0x000fc80003fa4270 */
[----:B------:R-:W-:-:S13]  /*5e00*/  ISETP.GT.AND P5, PT, R0, 0x40, P5 ;  /* 0x000000400000780c */ /* 0x000fda0002fa4270 */
[----:B0-----:R-:W-:Y:S02]  /*5e10*/  @P5 IMAD.MOV.U32 R4, RZ, RZ, R8 ;  /* 0x000000ffff045224 */ /* 0x001fe400078e0008 */
[----:B------:R-:W-:-:S05]  /*5e20*/  @P5 IMAD.MOV.U32 R5, RZ, RZ, R9 ;  /* 0x000000ffff055224 */ /* 0x000fca00078e0009 */
[----:B------:R0:W-:Y:S01]  /*5e30*/  @P5 STG.E.U16 desc[UR12][R4.64+0x2], R25 ;  /* 0x0000021904005986 */ /* 0x0001e2000c10150c */
[----:B------:R-:W-:-:S03]  /*5e40*/  ISETP.NE.AND P5, PT, R14, RZ, PT ;  /* 0x000000ff0e00720c */ /* 0x000fc60003fa5270 */
[----:B------:R-:W-:Y:S01]  /*5e50*/  @P6 STG.E.U16 desc[UR12][R10.64], R26 ;  /* 0x0000001a0a006986 */ /* 0x000fe2000c10150c */
[----:B------:R-:W-:-:S04]  /*5e60*/  ISETP.GT.AND P6, PT, R17, 0x1, PT ;  /* 0x000000011100780c */ /* 0x000fc80003fc4270 */
[----:B------:R-:W-:-:S13]  /*5e70*/  ISETP.GT.AND P6, PT, R0, 0x48, P6 ;  /* 0x000000480000780c */ /* 0x000fda00037c4270 */
[----:B------:R-:W-:Y:S01]  /*5e80*/  @P6 STG.E.U16 desc[UR12][R12.64+0x2], R27 ;  /* 0x0000021b0c006986 */ /* 0x000fe2000c10150c */
[----:B------:R-:W-:-:S04]  /*5e90*/  ISETP.GT.AND P6, PT, R17, 0x8, PT ;  /* 0x000000081100780c */ /* 0x000fc80003fc4270 */
[----:B------:R-:W-:-:S13]  /*5ea0*/  ISETP.GT.AND P6, PT, R0, 0x40, P6 ;  /* 0x000000400000780c */ /* 0x000fda00037c4270 */
[----:B0-----:R-:W-:Y:S02]  /*5eb0*/  @P6 IMAD.MOV.U32 R4, RZ, RZ, R8 ;  /* 0x000000ffff046224 */ /* 0x001fe400078e0008 */
[----:B------:R-:W-:-:S05]  /*5ec0*/  @P6 IMAD.MOV.U32 R5, RZ, RZ, R9 ;  /* 0x000000ffff056224 */ /* 0x000fca00078e0009 */
[----:B------:R0:W-:Y:S01]  /*5ed0*/  @P6 STG.E.U16 desc[UR12][R4.64+0x10], R28 ;  /* 0x0000101c04006986 */ /* 0x0001e2000c10150c */
[----:B------:R-:W-:-:S04]  /*5ee0*/  ISETP.GT.AND P6, PT, R17, 0x9, PT ;  /* 0x000000091100780c */ /* 0x000fc80003fc4270 */
[----:B------:R-:W-:-:S13]  /*5ef0*/  ISETP.GT.AND P6, PT, R0, 0x40, P6 ;  /* 0x000000400000780c */ /* 0x000fda00037c4270 */
[----:B0-----:R-:W-:Y:S02]  /*5f00*/  @P6 IMAD.MOV.U32 R4, RZ, RZ, R8 ;  /* 0x000000ffff046224 */ /* 0x001fe400078e0008 */
[----:B------:R-:W-:-:S05]  /*5f10*/  @P6 IMAD.MOV.U32 R5, RZ, RZ, R9 ;  /* 0x000000ffff056224 */ /* 0x000fca00078e0009 */
[----:B------:R0:W-:Y:S01]  /*5f20*/  @P6 STG.E.U16 desc[UR12][R4.64+0x12], R29 ;  /* 0x0000121d04006986 */ /* 0x0001e2000c10150c */
[----:B------:R-:W-:-:S04]  /*5f30*/  ISETP.GT.AND P6, PT, R17, 0x8, PT ;  /* 0x000000081100780c */ /* 0x000fc80003fc4270 */
[----:B------:R-:W-:-:S13]  /*5f40*/  ISETP.GT.AND P6, PT, R0, 0x48, P6 ;  /* 0x000000480000780c */ /* 0x000fda00037c4270 */
        /* <DEDUP_REMOVED lines=52> */
[C---:B------:R-:W-:Y:S02]  /*6290*/  ISETP.GT.AND P6, PT, R0.reuse, 0x40, P5 ;  /* 0x000000400000780c */ /* 0x040fe40002fc4270 */
[----:B------:R-:W-:-:S11]  /*62a0*/  ISETP.GT.AND P5, PT, R0, 0x48, P5 ;  /* 0x000000480000780c */ /* 0x000fd60002fa4270 */
[----:B0-----:R-:W-:Y:S02]  /*62b0*/  @P6 IMAD.MOV.U32 R4, RZ, RZ, R8 ;  /* 0x000000ffff046224 */ /* 0x001fe400078e0008 */
[----:B------:R-:W-:-:S05]  /*62c0*/  @P6 IMAD.MOV.U32 R5, RZ, RZ, R9 ;  /* 0x000000ffff056224 */ /* 0x000fca00078e0009 */
[----:B------:R0:W-:Y:S01]  /*62d0*/  @P6 STG.E.U16 desc[UR12][R4.64+0x50], R44 ;  /* 0x0000502c04006986 */ /* 0x0001e2000c10150c */
[C---:B------:R-:W-:Y:S02]  /*62e0*/  ISETP.GT.AND P6, PT, R0.reuse, 0x40, P0 ;  /* 0x000000400000780c */ /* 0x040fe400007c4270 */
[----:B------:R-:W-:-:S11]  /*62f0*/  ISETP.GT.AND P0, PT, R0, 0x48, P0 ;  /* 0x000000480000780c */ /* 0x000fd60000704270 */
[----:B0-----:R-:W-:Y:S02]  /*6300*/  @P6 IMAD.MOV.U32 R4, RZ, RZ, R8 ;  /* 0x000000ffff046224 */ /* 0x001fe400078e0008 */
[----:B------:R-:W-:-:S05]  /*6310*/  @P6 IMAD.MOV.U32 R5, RZ, RZ, R9 ;  /* 0x000000ffff056224 */ /* 0x000fca00078e0009 */
[----:B------:R0:W-:Y:S01]  /*6320*/  @P6 STG.E.U16 desc[UR12][R4.64+0x52], R45 ;  /* 0x0000522d04006986 */ /* 0x0001e2000c10150c */
[C---:B------:R-:W-:Y:S02]  /*6330*/  ISETP.GT.AND P6, PT, R0.reuse, 0x40, P4 ;  /* 0x000000400000780c */ /* 0x040fe400027c4270 */
[C---:B------:R-:W-:Y:S01]  /*6340*/  ISETP.GT.AND P4, PT, R0.reuse, 0x48, P4 ;  /* 0x000000480000780c */ /* 0x040fe20002784270 */
[----:B------:R-:W-:Y:S01]  /*6350*/  @P5 STG.E.U16 desc[UR12][R2.64+0x50], R46 ;  /* 0x0000502e02005986 */ /* 0x000fe2000c10150c */
[C---:B------:R-:W-:Y:S02]  /*6360*/  ISETP.GT.AND P5, PT, R0.reuse, 0x40, P1 ;  /* 0x000000400000780c */ /* 0x040fe40000fa4270 */
[C---:B------:R-:W-:Y:S01]  /*6370*/  ISETP.GT.AND P1, PT, R0.reuse, 0x48, P1 ;  /* 0x000000480000780c */ /* 0x040fe20000f24270 */
[----:B------:R-:W-:Y:S01]  /*6380*/  @P0 STG.E.U16 desc[UR12][R2.64+0x52], R47 ;  /* 0x0000522f02000986 */ /* 0x000fe2000c10150c */
[C---:B------:R-:W-:Y:S02]  /*6390*/  ISETP.GT.AND P0, PT, R0.reuse, 0x40, P3 ;  /* 0x000000400000780c */ /* 0x040fe40001f04270 */
[----:B------:R-:W-:-:S03]  /*63a0*/  ISETP.GT.AND P3, PT, R0, 0x48, P3 ;  /* 0x000000480000780c */ /* 0x000fc60001f64270 */
[----:B0-----:R-:W-:Y:S02]  /*63b0*/  @P6 IMAD.MOV.U32 R4, RZ, RZ, R8 ;  /* 0x000000ffff046224 */ /* 0x001fe400078e0008 */
[----:B------:R-:W-:-:S05]  /*63c0*/  @P6 IMAD.MOV.U32 R5, RZ, RZ, R9 ;  /* 0x000000ffff056224 */ /* 0x000fca00078e0009 */
[----:B------:R0:W-:Y:S01]  /*63d0*/  @P6 STG.E.U16 desc[UR12][R4.64+0x60], R48 ;  /* 0x0000603004006986 */ /* 0x0001e2000c10150c */
[C---:B------:R-:W-:Y:S02]  /*63e0*/  ISETP.GT.AND P6, PT, R0.reuse, 0x40, P2 ;  /* 0x000000400000780c */ /* 0x040fe400017c4270 */
[----:B------:R-:W-:Y:S01]  /*63f0*/  ISETP.GT.AND P2, PT, R0, 0x48, P2 ;  /* 0x000000480000780c */ /* 0x000fe20001744270 */
[----:B0-----:R-:W-:Y:S02]  /*6400*/  @P0 IMAD.MOV.U32 R4, RZ, RZ, R8 ;  /* 0x000000ffff040224 */ /* 0x001fe400078e0008 */
[----:B------:R-:W-:-:S05]  /*6410*/  @P0 IMAD.MOV.U32 R5, RZ, RZ, R9 ;  /* 0x000000ffff050224 */ /* 0x000fca00078e0009 */
[----:B------:R0:W-:Y:S04]  /*6420*/  @P0 STG.E.U16 desc[UR12][R4.64+0x62], R49 ;  /* 0x0000623104000986 */ /* 0x0001e8000c10150c */
[----:B------:R1:W-:Y:S04]  /*6430*/  @P4 STG.E.U16 desc[UR12][R2.64+0x60], R50 ;  /* 0x0000603202004986 */ /* 0x0003e8000c10150c */
[----:B------:R1:W-:Y:S01]  /*6440*/  @P3 STG.E.U16 desc[UR12][R2.64+0x62], R51 ;  /* 0x0000623302003986 */ /* 0x0003e2000c10150c */
[----:B0-----:R-:W-:Y:S02]  /*6450*/  @P6 IMAD.MOV.U32 R4, RZ, RZ, R8 ;  /* 0x000000ffff046224 */ /* 0x001fe400078e0008 */
[----:B------:R-:W-:-:S05]  /*6460*/  @P6 IMAD.MOV.U32 R5, RZ, RZ, R9 ;  /* 0x000000ffff056224 */ /* 0x000fca00078e0009 */
[----:B------:R1:W-:Y:S04]  /*6470*/  @P6 STG.E.U16 desc[UR12][R4.64+0x70], R52 ;  /* 0x0000703404006986 */ /* 0x0003e8000c10150c */
[----:B------:R1:W-:Y:S04]  /*6480*/  @P5 STG.E.U16 desc[UR12][R8.64+0x72], R53 ;  /* 0x0000723508005986 */ /* 0x0003e8000c10150c */
[----:B------:R1:W-:Y:S01]  /*6490*/  @P2 STG.E.U16 desc[UR12][R2.64+0x70], R54 ;  /* 0x0000703602002986 */ /* 0x0003e2000c10150c */
[----:B------:R-:W-:Y:S05]  /*64a0*/  @!P1 EXIT ;  /* 0x000000000000994d */ /* 0x000fea0003800000 */
[----:B------:R-:W-:-:S05]  /*64b0*/  F2FP.BF16.F32.PACK_AB R16, RZ, R16 ;  /* 0x00000010ff10723e */ /* 0x000fca00000010ff */
[----:B------:R-:W-:Y:S01]  /*64c0*/  STG.E.U16 desc[UR12][R2.64+0x72], R16 ;  /* 0x0000721002007986 */ /* 0x000fe2000c10150c */
[----:B------:R-:W-:Y:S05]  /*64d0*/  EXIT ;  /* 0x000000000000794d */ /* 0x000fea0003800000 */
.L_x_10:
[----:B------:R-:W-:-:S13]  /*64e0*/  ISETP.NE.AND P0, PT, R4, RZ, PT ;  /* 0x000000ff0400720c */ /* 0x000fda0003f05270 */
[----:B------:R-:W-:Y:S05]  /*64f0*/  @P0 EXIT ;  /* 0x000000000000094d */ /* 0x000fea0003800000 */
[----:B------:R-:W-:-:S13]  /*6500*/  ELECT P0, URZ, PT ;  /* 0x00000000003f782f */ /* 0x000fda0003800000 */
[----:B------:R-:W-:Y:S05]  /*6510*/  @!P0 BRA `(.L_x_145) ;  /* 0x0000000400888947 */ /* 0x000fea0003800000 */
[----:B------:R-:W-:Y:S02]  /*6520*/  ISETP.GE.AND P0, PT, R11, 0x1, PT ;  /* 0x000000010b00780c */ /* 0x000fe40003f06270 */
[----:B------:R-:W-:-:S04]  /*6530*/  SHF.R.S32.HI R2, RZ, 0x1f, R9 ;  /* 0x0000001fff027819 */ /* 0x000fc80000011409 */
[----:B------:R-:W-:-:S07]  /*6540*/  LEA.HI R5, R2, R9, RZ, 0x7 ;  /* 0x0000000902057211 */ /* 0x000fce00078f38ff */
[----:B------:R-:W-:Y:S05]  /*6550*/  @!P0 BRA `(.L_x_145) ;  /* 0x0000000400788947 */ /* 0x000fea0003800000 */
[----:B------:R-:W0:Y:S01]  /*6560*/  S2R R4, SR_CTAID.X ;  /* 0x0000000000047919 */ /* 0x000e220000002500 */
[----:B------:R-:W1:Y:S01]  /*6570*/  LDC.64 R2, c[0x0][0x4d8] ;  /* 0x00013600ff027b82 */ /* 0x000e620000000a00 */
[----:B------:R-:W-:Y:S01]  /*6580*/  LOP3.LUT R6, R5, 0xffffff80, RZ, 0xc0, !PT ;  /* 0xffffff8005067812 */ /* 0x000fe200078ec0ff */
[----:B------:R-:W-:Y:S01]  /*6590*/  ULDC.64 UR4, c[0x0][0x4b0] ;  /* 0x00012c0000047ab9 */ /* 0x000fe20000000a00 */
[----:B------:R-:W-:Y:S01]  /*65a0*/  LOP3.LUT P0, RZ, R9, 0x1f, RZ, 0xc0, !PT ;  /* 0x0000001f09ff7812 */ /* 0x000fe2000780c0ff */
[----:B------:R-:W-:Y:S01]  /*65b0*/  IMAD.SHL.U32 R95, R95, 0x40, RZ ;  /* 0x000000405f5f7824 */ /* 0x000fe200078e00ff */
[----:B------:R-:W-:Y:S01]  /*65c0*/  LOP3.LUT R10, R0, 0x2, RZ, 0xfc, !PT ;  /* 0x00000002000a7812 */ /* 0x000fe200078efcff */
[----:B------:R-:W-:Y:S02]  /*65d0*/  IMAD.IADD R6, R9, 0x1, -R6 ;  /* 0x0000000109067824 */ /* 0x000fe400078e0a06 */
[----:B------:R-:W-:Y:S02]  /*65e0*/  VIADD R12, R7, 0x1 ;  /* 0x00000001070c7836 */ /* 0x000fe40000000000 */
[----:B------:R-:W-:Y:S01]  /*65f0*/  IMAD.MOV.U32 R11, RZ, RZ, RZ ;  /* 0x000000ffff0b7224 */ /* 0x000fe200078e00ff */
[----:B------:R-:W-:-:S02]  /*6600*/  ISETP.NE.AND P2, PT, R6, RZ, PT ;  /* 0x000000ff0600720c */ /* 0x000fc40003f45270 */
[----:B------:R-:W-:Y:S01]  /*6610*/  ISETP.NE.OR P0, PT, R6, RZ, !P0 ;  /* 0x000000ff0600720c */ /* 0x000fe20004705670 */
[----:B-1----:R-:W-:Y:S02]  /*6620*/  IMAD R19, R19, UR4, R2 ;  /* 0x0000000413137c24 */ /* 0x002fe4000f8e0202 */
[----:B------:R-:W-:Y:S02]  /*6630*/  IMAD R94, R94, UR5, R3 ;  /* 0x000000055e5e7c24 */ /* 0x000fe4000f8e0203 */
[----:B------:R-:W-:Y:S02]  /*6640*/  IMAD.MOV.U32 R2, RZ, RZ, 0x1 ;  /* 0x00000001ff027424 */ /* 0x000fe400078e00ff */
[----:B------:R-:W-:Y:S02]  /*6650*/  IMAD.MOV.U32 R3, RZ, RZ, RZ ;  /* 0x000000ffff037224 */ /* 0x000fe400078e00ff */
[----:B0-----:R-:W-:-:S04]  /*6660*/  IMAD.SHL.U32 R6, R4, 0x80, RZ ;  /* 0x0000008004067824 */ /* 0x001fc800078e00ff */
[----:B------:R-:W-:-:S07]  /*6670*/  VIADD R9, R6, 0x40 ;  /* 0x0000004006097836 */ /* 0x000fce0000000000 */
.L_x_149:
[----:B------:R-:W0:Y:S01]  /*6680*/  S2R R5, SR_CgaCtaId ;  /* 0x0000000000057919 */ /* 0x000e220000008800 */
[----:B------:R-:W-:-:S04]  /*6690*/  MOV R4, 0x400 ;  /* 0x0000040000047802 */ /* 0x000fc80000000f00 */
[----:B0-----:R-:W-:Y:S02]  /*66a0*/  LEA R8, R5, R4, 0x18 ;  /* 0x0000000405087211 */ /* 0x001fe400078ec0ff */
[----:B------:R-:W-:-:S03]  /*66b0*/  SHF.L.U32 R4, R2, 0x1f, RZ ;  /* 0x0000001f02047819 */ /* 0x000fc600000006ff */
[----:B------:R-:W-:-:S07]  /*66c0*/  IMAD R5, R3, 0x8, R8 ;  /* 0x0000000803057824 */ /* 0x000fce00078e0208 */
.L_x_146:
[----:B0-----:R0:W1:Y:S02]  /*66d0*/  SYNCS.PHASECHK.TRANS64.TRYWAIT P1, [R5+URZ+0x36090], R4 ;  /* 0x03609004050075a7 */ /* 0x001064000802017f */
[----:B-1----:R-:W-:Y:S05]  /*66e0*/  @!P1 NANOSLEEP.SYNCS 0x989680 ;  /* 0x009896800000995d */ /* 0x002fea0003900000 */
[----:B------:R-:W1:Y:S02]  /*66f0*/  @!P1 SYNCS.PHASECHK.TRANS64 P1, [R5+URZ+0x36090], R4 ;  /* 0x03609004050095a7 */ /* 0x000e64000802007f */
[----:B-1----:R-:W-:Y:S05]  /*6700*/  @!P1 BRA `(.L_x_146) ;  /* 0xfffffffc00f09947 */ /* 0x002fea000383ffff */
[----:B0-----:R-:W0:Y:S02]  /*6710*/  @!P2 LDC R4, c[0x0][0x500] ;  /* 0x00014000ff04ab82 */ /* 0x001e240000000800 */
[----:B0-----:R0:W-:Y:S02]  /*6720*/  @!P2 SYNCS.ARRIVE.TRANS64 RZ, [R5+URZ+0x36000], R4 ;  /* 0x0360000405ffa9a7 */ /* 0x0011e4000800003f */
[----:B0-----:R-:W-:-:S04]  /*6730*/  PRMT R4, R10, 0x9910, RZ ;  /* 0x000099100a047816 */ /* 0x001fc800000000ff */
[----:B------:R-:W-:-:S13]  /*6740*/  ISETP.NE.AND P1, PT, R4, 0x2, PT ;  /* 0x000000020400780c */ /* 0x000fda0003f25270 */
[----:B------:R-:W-:Y:S05]  /*6750*/  @P1 BRA `(.L_x_147) ;  /* 0x0000000000041947 */ /* 0x000fea0003800000 */
[----:B------:R-:W-:Y:S01]  /*6760*/  BPT.TRAP 0x1 ;  /* 0x000000040000795c */ /* 0x000fe20000300000 */
.L_x_147:
[----:B------:R-:W-:Y:S05]  /*6770*/  @P0 BRA `(.L_x_148) ;  /* 0x0000000000040947 */ /* 0x000fea0003800000 */
[----:B------:R-:W-:Y:S01]  /*6780*/  BPT.TRAP 0x1 ;  /* 0x000000040000795c */ /* 0x000fe20000300000 */
.L_x_148:
[----:B------:R-:W-:Y:S01]  /*6790*/  ULDC UR6, c[0x0][0x48c] ;  /* 0x0001230000067ab9 */ /* 0x000fe20000000800 */
[----:B------:R-:W-:Y:S01]  /*67a0*/  R2UR UR11, R11 ;  /* 0x000000000b0b72ca */ /* 0x000fe200000e0000 */
[----:B------:R-:W-:Y:S01]  /*67b0*/  UISETP.NE.AND UP0, UPT, UR6, 0x1, UPT ;  /* 0x000000010600788c */ /* 0x000fe2000bf05270 */
[----:B------:R-:W-:Y:S01]  /*67c0*/  R2UR UR13, R5 ;  /* 0x00000000050d72ca */ /* 0x000fe200000e0000 */
[----:B------:R-:W-:Y:S01]  /*67d0*/  ULDC UR12, c[0x0][0x498] ;  /* 0x00012600000c7ab9 */ /* 0x000fe20000000800 */
[----:B------:R-:W-:Y:S01]  /*67e0*/  R2UR UR7, R11 ;  /* 0x000000000b0772ca */ /* 0x000fe200000e0000 */
[----:B------:R-:W-:Y:S01]  /*67f0*/  ULDC.64 UR22, c[0x0][0x198] ;  /* 0x0000660000167ab9 */ /* 0x000fe20000000a00 */
[----:B------:R-:W-:Y:S01]  /*6800*/  PRMT R4, R19, 0x40, R94 ;  /* 0x0000004013047816 */ /* 0x000fe2000000005e */
[----:B------:R-:W-:Y:S01]  /*6810*/  UIADD3 UR10, -UR6, URZ, URZ ;  /* 0x0000003f060a7290 */ /* 0x000fe2000fffe13f */
[----:B------:R-:W-:Y:S01]  /*6820*/  VIADD R12, R12, 0xffffffff ;  /* 0xffffffff0c0c7836 */ /* 0x000fe20000000000 */
[----:B------:R-:W-:Y:S01]  /*6830*/  UIADD3 UR14, UP1, UR22, 0xf0, URZ ;  /* 0x000000f0160e7890 */ /* 0x000fe2000ff3e03f */
[----:B------:R-:W-:Y:S01]  /*6840*/  R2UR UR18, R9 ;  /* 0x00000000091272ca */ /* 0x000fe200000e0000 */
[----:B------:R-:W-:Y:S01]  /*6850*/  UIADD3 UR28, UP2, UR22, 0x1f0, URZ ;  /* 0x000001f0161c7890 */ /* 0x000fe2000ff5e03f */
[----:B------:R-:W-:Y:S01]  /*6860*/  R2UR UR22, R4 ;  /* 0x00000000041672ca */ /* 0x000fe200000e0000 */
[----:B------:R-:W-:Y:S01]  /*6870*/  @UP0 ULDC.64 UR8, c[0x0][0x490] ;  /* 0x0001240000080ab9 */ /* 0x000fe20000000a00 */
[----:B------:R-:W-:Y:S01]  /*6880*/  ISETP.GT.AND P3, PT, R12, 0x1, PT ;  /* 0x000000010c00780c */ /* 0x000fe20003f64270 */
[----:B------:R-:W-:Y:S01]  /*6890*/  UIMAD.WIDE.U32 UR4, UR11, UR8, URZ ;  /* 0x000000080b0472a5 */ /* 0x000fe2000f8e003f */
[----:B------:R-:W-:Y:S01]  /*68a0*/  R2UR UR8, R3 ;  /* 0x00000000030872ca */ /* 0x000fe200000e0000 */
[----:B------:R-:W-:Y:S01]  /*68b0*/  ULDC.64 UR24, c[0x0][0x4b8] ;  /* 0x00012e0000187ab9 */ /* 0x000fe20000000a00 */
[----:B------:R-:W-:Y:S01]  /*68c0*/  ULDC.64 UR26, c[0x0][0x4d0] ;  /* 0x00013400001a7ab9 */ /* 0x000fe20000000a00 */
[----:B------:R-:W-:Y:S01]  /*68d0*/  @UP0 USHF.R.U32.HI UR11, URZ, UR9, UR5 ;  /* 0x000000093f0b0299 */ /* 0x000fe20008011605 */
[----:B------:R-:W-:Y:S01]  /*68e0*/  VIADD R11, R11, 0x20 ;  /* 0x000000200b0b7836 */ /* 0x000fe20000000000 */
[----:B------:R-:W-:Y:S01]  /*68f0*/  UISETP.NE.AND UP0, UPT, UR12, 0x1, UPT ;  /* 0x000000010c00788c */ /* 0x000fe2000bf05270 */
[----:B------:R-:W-:Y:S01]  /*6900*/  R2UR UR4, R8 ;  /* 0x00000000080472ca */ /* 0x000fe200000e0000 */
[C---:B------:R-:W-:Y:S01]  /*6910*/  IMAD R8, R3.reuse, 0x1000, R8 ;  /* 0x0000100003087824 */ /* 0x040fe200078e0208 */
[----:B------:R-:W-:Y:S01]  /*6920*/  UIADD3 UR5, UR13, 0x36000, URZ ;  /* 0x000360000d057890 */ /* 0x000fe2000fffe03f */
[----:B------:R-:W-:Y:S01]  /*6930*/  VIADD R3, R3, 0x1 ;  /* 0x0000000103037836 */ /* 0x000fe20000000000 */
[----:B------:R-:W-:-:S02]  /*6940*/  UIADD3.X UR15, URZ, UR23, URZ, UP1, !UPT ;  /* 0x000000173f0f7290 */ /* 0x000fc40008ffe43f */
[----:B------:R-:W-:Y:S01]  /*6950*/  R2UR UR17, R8 ;  /* 0x00000000081172ca */ /* 0x000fe200000e0000 */
[----:B------:R-:W-:Y:S01]  /*6960*/  UMOV UR13, UR11 ;  /* 0x0000000b000d7c82 */ /* 0x000fe20008000000 */
[----:B------:R-:W-:Y:S01]  /*6970*/  UIADD3.X UR29, URZ, UR23, URZ, UP2, !UPT ;  /* 0x000000173f1d7290 */ /* 0x000fe200097fe43f */
[C---:B------:R-:W-:Y:S01]  /*6980*/  ISETP.NE.AND P1, PT, R3.reuse, 0x12, PT ;  /* 0x000000120300780c */ /* 0x040fe20003f25270 */
[----:B------:R-:W-:Y:S01]  /*6990*/  @UP0 ULDC UR6, c[0x0][0x4a0] ;  /* 0x0001280000060ab9 */ /* 0x000fe20000000800 */
[----:B------:R-:W-:Y:S02]  /*69a0*/  UPRMT UR22, UR22, 0x5410, URZ ;  /* 0x0000541016167896 */ /* 0x000fe4000800003f */
[----:B------:R-:W-:Y:S01]  /*69b0*/  ULEA UR4, UR8, UR4, 0xd ;  /* 0x0000000408047291 */ /* 0x000fe2000f8e683f */
[----:B------:R-:W-:Y:S01]  /*69c0*/  SEL R5, RZ, 0x1, P1 ;  /* 0x00000001ff057807 */ /* 0x000fe20000800000 */
[----:B------:R-:W-:Y:S01]  /*69d0*/  UMOV UR20, 0x0 ;  /* 0x0000000000147882 */ /* 0x000fe20000000000 */
[----:B------:R-:W-:Y:S01]  /*69e0*/  @UP0 ULDC UR8, c[0x0][0x49c] ;  /* 0x0001270000080ab9 */ /* 0x000fe20000000800 */
[----:B------:R-:W-:Y:S01]  /*69f0*/  UIADD3 UR16, UR4, 0x1000, URZ ;  /* 0x0000100004107890 */ /* 0x000fe2000fffe03f */
[----:B------:R-:W-:Y:S01]  /*6a00*/  LOP3.LUT R2, R2, R5, RZ, 0x3c, !PT ;  /* 0x0000000502027212 */ /* 0x000fe200078e3cff */
[----:B------:R-:W-:Y:S01]  /*6a10*/  UIMAD.WIDE.U32 UR8, UR11, UR8, URZ ;  /* 0x000000080b0872a5 */ /* 0x000fe2000f8e003f */
[----:B------:R-:W-:Y:S01]  /*6a20*/  SEL R3, R3, RZ, P1 ;  /* 0x000000ff03037207 */ /* 0x000fe20000800000 */
[----:B------:R-:W-:Y:S01]  /*6a30*/  UMOV UR21, 0x10000000 ;  /* 0x1000000000157882 */ /* 0x000fe20000000000 */
[----:B------:R-:W-:Y:S01]  /*6a40*/  UMOV UR19, UR7 ;  /* 0x0000000700137c82 */ /* 0x000fe20008000000 */
[----:B------:R-:W-:Y:S01]  /*6a50*/  @UP0 USHF.R.U32.HI UR13, URZ, UR6, UR9 ;  /* 0x000000063f0d0299 */ /* 0x000fe20008011609 */
[----:B------:R-:W-:Y:S01]  /*6a60*/  R2UR UR6, R6 ;  /* 0x00000000060672ca */ /* 0x000fe200000e0000 */
[----:B------:R-:W-:Y:S01]  /*6a70*/  UIMAD UR9, UR11, UR10, UR7 ;  /* 0x0000000a0b0972a4 */ /* 0x000fe2000f8e0207 */
[----:B------:R-:W-:Y:S01]  /*6a80*/  R2UR UR10, R95 ;  /* 0x000000005f0a72ca */ /* 0x000fe200000e0000 */
[----:B------:R-:W-:-:S04]  /*6a90*/  UIADD3 UR8, -UR13, URZ, URZ ;  /* 0x0000003f0d087290 */ /* 0x000fc8000fffe13f */
[----:B------:R-:W-:Y:S02]  /*6aa0*/  UIMAD UR12, UR12, UR8, UR11 ;  /* 0x000000080c0c72a4 */ /* 0x000fe4000f8e020b */
[----:B------:R-:W-:Y:S02]  /*6ab0*/  UIADD3 UR8, UR17, 0x24000, URZ ;  /* 0x0002400011087890 */ /* 0x000fe4000fffe03f */
[----:B------:R-:W-:Y:S02]  /*6ac0*/  UIMAD UR11, UR9, UR24, UR26 ;  /* 0x00000018090b72a4 */ /* 0x000fe4000f8e021a */
[----:B------:R-:W-:Y:S01]  /*6ad0*/  UIMAD UR12, UR12, UR25, UR27 ;  /* 0x000000190c0c72a4 */ /* 0x000fe2000f8e021b */
[----:B------:R0:W-:Y:S01]  /*6ae0*/  UTMALDG.2D [UR4], [UR14], desc[UR20] ;  /* 0x000014040e0075b4 */ /* 0x0001e20008009000 */
[----:B------:R-:W-:Y:S01]  /*6af0*/  UMOV UR17, UR5 ;  /* 0x0000000500117c82 */ /* 0x000fe20008000000 */
[----:B------:R-:W-:Y:S01]  /*6b00*/  UMOV UR9, UR5 ;  /* 0x0000000500097c82 */ /* 0x000fe20008000000 */
[----:B------:R0:W-:Y:S05]  /*6b10*/  UTMALDG.2D [UR16], [UR14], desc[UR20] ;  /* 0x000014100e0075b4 */ /* 0x0001ea0008009000 */
[----:B------:R0:W-:Y:S02]  /*6b20*/  UTMALDG.4D.IM2COL [UR8], [UR28], UR22 ;  /* 0x000000081c0073b4 */ /* 0x0001e40008058016 */
[----:B0-----:R-:W-:Y:S05]  /*6b30*/  @P3 BRA `(.L_x_149) ;  /* 0xfffffff800d03947 */ /* 0x001fea000383ffff */
.L_x_145:
[----:B------:R-:W-:Y:S01]  /*6b40*/  ISETP.GE.U32.AND P2, PT, R7, 0x12, PT ;  /* 0x000000120700780c */ /* 0x000fe20003f46070 */
[----:B------:R-:W-:Y:S05]  /*6b50*/  WARPSYNC.ALL ;  /* 0x0000000000007948 */ /* 0x000fea0003800000 */
[----:B------:R-:W-:-:S07]  /*6b60*/  ELECT P1, URZ, PT ;  /* 0x00000000003f782f */ /* 0x000fce0003820000 */
[----:B------:R-:W-:-:S05]  /*6b70*/  @P2 IMAD.WIDE.U32 R2, R7, 0x38e38e39, RZ ;  /* 0x38e38e3907022825 */ /* 0x000fca00078e00ff */
[----:B------:R-:W-:-:S04]  /*6b80*/  @P2 SHF.R.U32.HI R2, RZ, 0x2, R3 ;  /* 0x00000002ff022819 */ /* 0x000fc80000011603 */
[----:B------:R-:W-:-:S04]  /*6b90*/  @P2 LOP3.LUT R2, R2, 0x1, RZ, 0xc0, !PT ;  /* 0x0000000102022812 */ /* 0x000fc800078ec0ff */
[----:B------:R-:W-:Y:S01]  /*6ba0*/  @P2 ISETP.NE.U32.AND P0, PT, R2, 0x1, PT ;  /* 0x000000010200280c */ /* 0x000fe20003f05070 */
[----:B------:R-:W-:-:S12]  /*6bb0*/  @!P1 EXIT ;  /* 0x000000000000994d */ /* 0x000fd80003800000 */
[----:B------:R-:W-:Y:S02]  /*6bc0*/  LOP3.LUT R0, R0, 0x2, RZ, 0xfc, !PT ;  /* 0x0000000200007812 */ /* 0x000fe400078efcff */
[----:B------:R-:W-:Y:S02]  /*6bd0*/  @P2 ISETP.NE.U32.AND.EX P0, PT, RZ, RZ, PT, P0 ;  /* 0x000000ffff00220c */ /* 0x000fe40003f05100 */
[----:B------:R-:W-:Y:S01]  /*6be0*/  ISETP.NE.AND P1, PT, R0, 0x3, PT ;  /* 0x000000030000780c */ /* 0x000fe20003f25270 */
[----:B------:R-:W-:Y:S01]  /*6bf0*/  IMAD.MOV.U32 R0, RZ, RZ, 0x1 ;  /* 0x00000001ff007424 */ /* 0x000fe200078e00ff */
[----:B------:R-:W-:-:S11]  /*6c00*/  @P2 SEL R0, RZ, 0x1, !P0 ;  /* 0x00000001ff002807 */ /* 0x000fd60004000000 */
[----:B------:R-:W-:Y:S05]  /*6c10*/  @!P1 BRA `(.L_x_150) ;  /* 0x0000000000049947 */ /* 0x000fea0003800000 */
[----:B------:R-:W-:Y:S01]  /*6c20*/  BPT.TRAP 0x1 ;  /* 0x000000040000795c */ /* 0x000fe20000300000 */
.L_x_150:
[----:B------:R-:W0:Y:S01]  /*6c30*/  S2R R5, SR_CgaCtaId ;  /* 0x0000000000057919 */ /* 0x000e220000008800 */
[----:B------:R-:W-:Y:S01]  /*6c40*/  IMAD.WIDE.U32 R2, R7, 0x38e38e39, RZ ;  /* 0x38e38e3907027825 */ /* 0x000fe200078e00ff */
[----:B------:R-:W-:-:S04]  /*6c50*/  MOV R4, 0x400 ;  /* 0x0000040000047802 */ /* 0x000fc80000000f00 */
[----:B------:R-:W-:-:S05]  /*6c60*/  SHF.R.U32.HI R2, RZ, 0x2, R3 ;  /* 0x00000002ff027819 */ /* 0x000fca0000011603 */
[----:B------:R-:W-:Y:S01]  /*6c70*/  IMAD R2, R2, -0x12, R7 ;  /* 0xffffffee02027824 */ /* 0x000fe200078e0207 */
[----:B0-----:R-:W-:Y:S02]  /*6c80*/  LEA R3, R5, R4, 0x18 ;  /* 0x0000000405037211 */ /* 0x001fe400078ec0ff */
[----:B------:R-:W-:-:S03]  /*6c90*/  SHF.L.U32 R5, R0, 0x1f, RZ ;  /* 0x0000001f00057819 */ /* 0x000fc600000006ff */
[----:B------:R-:W-:-:S04]  /*6ca0*/  VIADD R3, R3, 0x36090 ;  /* 0x0003609003037836 */ /* 0x000fc80000000000 */
[----:B------:R-:W-:-:S07]  /*6cb0*/  IMAD R4, R2, 0x8, R3 ;  /* 0x0000000802047824 */ /* 0x000fce00078e0203 */
.L_x_151:
[----:B0-----:R0:W1:Y:S02]  /*6cc0*/  SYNCS.PHASECHK.TRANS64.TRYWAIT P0, [R4+URZ], R5 ;  /* 0x00000005040075a7 */ /* 0x001064000800017f */
[----:B-1----:R-:W-:Y:S05]  /*6cd0*/  @!P0 NANOSLEEP.SYNCS 0x989680 ;  /* 0x009896800000895d */ /* 0x002fea0003900000 */
[----:B------:R-:W1:Y:S02]  /*6ce0*/  @!P0 SYNCS.PHASECHK.TRANS64 P0, [R4+URZ], R5 ;  /* 0x00000005040085a7 */ /* 0x000e64000800007f */
[----:B-1----:R-:W-:Y:S05]  /*6cf0*/  @!P0 BRA `(.L_x_151) ;  /* 0xfffffffc00f08947 */ /* 0x002fea000383ffff */
[----:B------:R-:W-:-:S05]  /*6d00*/  VIADD R2, R2, 0x1 ;  /* 0x0000000102027836 */ /* 0x000fca0000000000 */
[----:B------:R-:W-:-:S04]  /*6d10*/  ISETP.NE.AND P0, PT, R2, 0x12, PT ;  /* 0x000000120200780c */ /* 0x000fc80003f05270 */
[----:B0-----:R-:W-:Y:S02]  /*6d20*/  SEL R5, RZ, 0x1, P0 ;  /* 0x00000001ff057807 */ /* 0x001fe40000000000 */
[----:B------:R-:W-:Y:S02]  /*6d30*/  SEL R2, R2, RZ, P0 ;  /* 0x000000ff02027207 */ /* 0x000fe40000000000 */
[----:B------:R-:W-:-:S03]  /*6d40*/  LOP3.LUT R7, R0, R5, RZ, 0x3c, !PT ;  /* 0x0000000500077212 */ /* 0x000fc600078e3cff */
[----:B------:R-:W-:Y:S01]  /*6d50*/  IMAD R0, R2, 0x8, R3 ;  /* 0x0000000802007824 */ /* 0x000fe200078e0203 */
[----:B------:R-:W-:-:S07]  /*6d60*/  SHF.L.U32 R5, R7, 0x1f, RZ ;  /* 0x0000001f07057819 */ /* 0x000fce00000006ff */
.L_x_152:
        /* <DEDUP_REMOVED lines=11> */
.L_x_153:
        /* <DEDUP_REMOVED lines=11> */
.L_x_154:
        /* <DEDUP_REMOVED lines=11> */
.L_x_155:
        /* <DEDUP_REMOVED lines=11> */
.L_x_156:
        /* <DEDUP_REMOVED lines=11> */
.L_x_157:
        /* <DEDUP_REMOVED lines=11> */
.L_x_158:
        /* <DEDUP_REMOVED lines=11> */
.L_x_159:
        /* <DEDUP_REMOVED lines=11> */
.L_x_160:
        /* <DEDUP_REMOVED lines=11> */
.L_x_161:
        /* <DEDUP_REMOVED lines=11> */
.L_x_162:
        /* <DEDUP_REMOVED lines=11> */
.L_x_163:
        /* <DEDUP_REMOVED lines=11> */
.L_x_164:
        /* <DEDUP_REMOVED lines=11> */
.L_x_165:
        /* <DEDUP_REMOVED lines=11> */
.L_x_166:
        /* <DEDUP_REMOVED lines=11> */
.L_x_167:
        /* <DEDUP_REMOVED lines=11> */
.L_x_168:
[----:B0-----:R0:W1:Y:S02]  /*7870*/  SYNCS.PHASECHK.TRANS64.TRYWAIT P0, [R2+URZ], R3 ;  /* 0x00000003020075a7 */ /* 0x001064000800017f */
[----:B-1----:R-:W-:Y:S05]  /*7880*/  @!P0 NANOSLEEP.SYNCS 0x989680 ;  /* 0x009896800000895d */ /* 0x002fea0003900000 */
[----:B------:R-:W1:Y:S02]  /*7890*/  @!P0 SYNCS.PHASECHK.TRANS64 P0, [R2+URZ], R3 ;  /* 0x00000003020085a7 */ /* 0x000e64000800007f */
[----:B-1----:R-:W-:Y:S05]  /*78a0*/  @P0 EXIT ;  /* 0x000000000000094d */ /* 0x002fea0003800000 */
[----:B------:R-:W-:Y:S05]  /*78b0*/  BRA `(.L_x_168) ;  /* 0xfffffffc00ec7947 */ /* 0x000fea000383ffff */
.L_x_169:
[----:B------:R-:W-:-:S00]  /*78c0*/  BRA `(.L_x_169) ;  /* 0xfffffffc00fc7947 */ /* 0x000fc0000383ffff */
[----:B------:R-:W-:-:S00]  /*78d0*/  NOP ;  /* 0x0000000000007918 */ /* 0x000fc00000000000 */
        /* <DEDUP_REMOVED lines=10> */
.L_x_170:


//--------------------- .nv.shared._ZN7cutlass13device_kernelINS_4conv6kernel13ConvUniversalINS1_16ConvProblemShapeILNS1_8OperatorE2ELi2EEENS1_10collective14CollectiveConvINS1_46MainloopSm90TmaGmmaWarpSpecializedImplicitGemmILS5_2ELi18ELi2EN4cute5tupleIJNSA_1CILi1EEESD_SD_EEENS1_36KernelImplicitTmaWarpSpecializedSm90ELi1EEENSB_IJNSC_ILi128EEENSB_IJNSC_ILi64EEEEEENSB_IJNSC_ILi32EEEEEEEEENS_10bfloat16_tESN_NSA_8TiledMMAINSA_8MMA_AtomIJNSA_4SM904GMMA27MMA_64x64x16_F32BF16BF16_SSILNSR_5MajorE1ELST_1ELNSR_7ScaleInE1ELSU_1EEEEEENSA_6LayoutISE_NSB_IJNSC_ILi0EEESY_SY_EEEEENSB_IJNSA_10UnderscoreES11_S11_EEEEENS7_6detail26Sm90ImplicitGemmTileTraitsINSA_13SM90_TMA_LOADENSA_14ComposedLayoutINSA_7SwizzleILi3ELi4ELi3EEENSA_18smem_ptr_flag_bitsILi16EEENSX_INSB_IJNSB_IJSI_NSC_ILi2EEEEEENSB_IJNSC_ILi8EEENSC_ILi4EEEEEENSB_IJSD_NSC_ILi18EEEEEEEEENSB_IJNSB_IJSD_NSC_ILi2048EEEEEENSB_IJSI_NSC_ILi512EEEEEENSB_IJSY_NSC_ILi4096EEEEEEEEEEEEEvEENS15_INSA_20SM90_TMA_LOAD_IM2COLENS17_IS19_S1B_NSX_INSB_IJNSB_IJSI_SD_EEES1G_S1I_EEENSB_IJNSB_IJSD_SY_EEES1N_NSB_IJSY_S1K_EEEEEEEEEEvEEEENS_8epilogue10collective6detail29Sm90TmaWarpSpecializedAdapterINS25_15DefaultEpilogueISN_NSB_IJlNSB_IJSD_llEEESY_EEES2A_NS24_6thread17LinearCombinationISN_Li1EffLNS2B_9ScaleType4KindE0ELNS_15FloatRoundStyleE2ESN_EENS_4gemm15EpilogueDefaultEEEEEvvEEEEvNT_6ParamsE --------------------------
	.section	.nv.shared._ZN7cutlass13device_kernelINS_4conv6kernel13ConvUniversalINS1_16ConvProblemShapeILNS1_8OperatorE2ELi2EEENS1_10collective14CollectiveConvINS1_46MainloopSm90TmaGmmaWarpSpecializedImplicitGemmILS5_2ELi18ELi2EN4cute5tupleIJNSA_1CILi1EEESD_SD_EEENS1_36KernelImplicitTmaWarpSpecializedSm90ELi1EEENSB_IJNSC_ILi128EEENSB_IJNSC_ILi64EEEEEENSB_IJNSC_ILi32EEEEEEEEENS_10bfloat16_tESN_NSA_8TiledMMAINSA_8MMA_AtomIJNSA_4SM904GMMA27MMA_64x64x16_F32BF16BF16_SSILNSR_5MajorE1ELST_1ELNSR_7ScaleInE1ELSU_1EEEEEENSA_6LayoutISE_NSB_IJNSC_ILi0EEESY_SY_EEEEENSB_IJNSA_10UnderscoreES11_S11_EEEEENS7_6detail26Sm90ImplicitGemmTileTraitsINSA_13SM90_TMA_LOADENSA_14ComposedLayoutINSA_7SwizzleILi3ELi4ELi3EEENSA_18smem_ptr_flag_bitsILi16EEENSX_INSB_IJNSB_IJSI_NSC_ILi2EEEEEENSB_IJNSC_ILi8EEENSC_ILi4EEEEEENSB_IJSD_NSC_ILi18EEEEEEEEENSB_IJNSB_IJSD_NSC_ILi2048EEEEEENSB_IJSI_NSC_ILi512EEEEEENSB_IJSY_NSC_ILi4096EEEEEEEEEEEEEvEENS15_INSA_20SM90_TMA_LOAD_IM2COLENS17_IS19_S1B_NSX_INSB_IJNSB_IJSI_SD_EEES1G_S1I_EEENSB_IJNSB_IJSD_SY_EEES1N_NSB_IJSY_S1K_EEEEEEEEEEvEEEENS_8epilogue10collective6detail29Sm90TmaWarpSpecializedAdapterINS25_15DefaultEpilogueISN_NSB_IJlNSB_IJSD_llEEESY_EEES2A_NS24_6thread17LinearCombinationISN_Li1EffLNS2B_9ScaleType4KindE0ELNS_15FloatRoundStyleE2ESN_EENS_4gemm15EpilogueDefaultEEEEEvvEEEEvNT_6ParamsE,"aw",@nobits
	.sectionflags	@""
	.align	16
	.zero		1024


//--------------------- .nv.shared.reserved.0     --------------------------
	.section	.nv.shared.reserved.0,"aw",@nobits
	.weak		__nv_reservedSMEM_offset_0_alias
	.size		__nv_reservedSMEM_offset_0_alias, 0, 0
	.other		__nv_reservedSMEM_offset_0_alias,@"STO_CUDA_RESERVED_SHARED STV_DEFAULT"
__nv_reservedSMEM_offset_0_alias:
	.zero		0


//--------------------- .nv.global                --------------------------
	.section	.nv.global,"aw",@nobits
.nv.global:
	.type		_ZN39_INTERNAL_0f2c53b5_4_k_cu_0d8428da_27904cute1_E,@object
	.size		_ZN39_INTERNAL_0f2c53b5_4_k_cu_0d8428da_27904cute1_E,(_ZN39_INTERNAL_0f2c53b5_4_k_cu_0d8428da_27904cuda3std3__45__cpo6cbeginE - _ZN39_INTERNAL_0f2c53b5_4_k_cu_0d8428da_27904cute1_E)
_ZN39_INTERNAL_0f2c53b5_4_k_cu_0d8428da_27904cute1_E:
	.zero		1
	.type		_ZN39_INTERNAL_0f2c53b5_4_k_cu_0d8428da_27904cuda3std3__45__cpo6cbeginE,@object
	.size		_ZN39_INTERNAL_0f2c53b5_4_k_cu_0d8428da_27904cuda3std3__45__cpo6cbeginE,(_ZN39_INTERNAL_0f2c53b5_4_k_cu_0d8428da_27904cuda3std3__48in_placeE - _ZN39_INTERNAL_0f2c53b5_4_k_cu_0d8428da_27904cuda3std3__45__cpo6cbeginE)
_ZN39_INTERNAL_0f2c53b5_4_k_cu_0d8428da_27904cuda3std3__45__cpo6cbeginE:
	.zero		1
	.type		_ZN39_INTERNAL_0f2c53b5_4_k_cu_0d8428da_27904cuda3std3__48in_placeE,@object
	.size		_ZN39_INTERNAL_0f2c53b5_4_k_cu_0d8428da_27904cuda3std3__48in_placeE,(_ZN39_INTERNAL_0f2c53b5_4_k_cu_0d8428da_27904cuda3std6ranges3__45__cpo9iter_moveE - _ZN39_INTERNAL_0f2c53b5_4_k_cu_0d8428da_27904cuda3std3__48in_placeE)
_ZN39_INTERNAL_0f2c53b5_4_k_cu_0d8428da_27904cuda3std3__48in_placeE:
	.zero		1
	.type		_ZN39_INTERNAL_0f2c53b5_4_k_cu_0d8428da_27904cuda3std6ranges3__45__cpo9iter_moveE,@object
	.size		_ZN39_INTERNAL_0f2c53b5_4_k_cu_0d8428da_27904cuda3std6ranges3__45__cpo9iter_moveE,(_ZN39_INTERNAL_0f2c53b5_4_k_cu_0d8428da_27904cuda3std3__45__cpo5beginE - _ZN39_INTERNAL_0f2c53b5_4_k_cu_0d8428da_27904cuda3std6ranges3__45__cpo9iter_moveE)
_ZN39_INTERNAL_0f2c53b5_4_k_cu_0d8428da_27904cuda3std6ranges3__45__cpo9iter_moveE:
	.zero		1
	.type		_ZN39_INTERNAL_0f2c53b5_4_k_cu_0d8428da_27904cuda3std3__45__cpo5beginE,@object
	.size		_ZN39_INTERNAL_0f2c53b5_4_k_cu_0d8428da_27904cuda3std3__45__cpo5beginE,(_ZN39_INTERNAL_0f2c53b5_4_k_cu_0d8428da_27904cuda3std3__441_GLOBAL__N__0f2c53b5_4_k_cu_0d8428da_27906ignoreE - _ZN39_INTERNAL_0f2c53b5_4_k_cu_0d8428da_27904cuda3std3__45__cpo5beginE)
_ZN39_INTERNAL_0f2c53b5_4_k_cu_0d8428da_27904cuda3std3__45__cpo5beginE:
	.zero		1
	.type		_ZN39_INTERNAL_0f2c53b5_4_k_cu_0d8428da_27904cuda3std3__441_GLOBAL__N__0f2c53b5_4_k_cu_0d8428da_27906ignoreE,@object
	.size		_ZN39_INTERNAL_0f2c53b5_4_k_cu_0d8428da_27904cuda3std3__441_GLOBAL__N__0f2c53b5_4_k_cu_0d8428da_27906ignoreE,(_ZN39_INTERNAL_0f2c53b5_4_k_cu_0d8428da_27904cute7productE - _ZN39_INTERNAL_0f2c53b5_4_k_cu_0d8428da_27904cuda3std3__441_GLOBAL__N__0f2c53b5_4_k_cu_0d8428da_27906ignoreE)
_ZN39_INTERNAL_0f2c53b5_4_k_cu_0d8428da_27904cuda3std3__441_GLOBAL__N__0f2c53b5_4_k_cu_0d8428da_27906ignoreE:
	.zero		1
	.type		_ZN39_INTERNAL_0f2c53b5_4_k_cu_0d8428da_27904cute7productE,@object
	.size		_ZN39_INTERNAL_0f2c53b5_4_k_cu_0d8428da_27904cute7productE,(_ZN39_INTERNAL_0f2c53b5_4_k_cu_0d8428da_27904cuda3std3__45__cpo3endE - _ZN39_INTERNAL_0f2c53b5_4_k_cu_0d8428da_27904cute7productE)
_ZN39_INTERNAL_0f2c53b5_4_k_cu_0d8428da_27904cute7productE:
	.zero		1
	.type		_ZN39_INTERNAL_0f2c53b5_4_k_cu_0d8428da_27904cuda3std3__45__cpo3endE,@object
	.size		_ZN39_INTERNAL_0f2c53b5_4_k_cu_0d8428da_27904cuda3std3__45__cpo3endE,(_ZN39_INTERNAL_0f2c53b5_4_k_cu_0d8428da_27904cuda3std3__419piecewise_constructE - _ZN39_INTERNAL_0f2c53b5_4_k_cu_0d8428da_27904cuda3std3__45__cpo3endE)
_ZN39_INTERNAL_0f2c53b5_4_k_cu_0d8428da_27904cuda3std3__45__cpo3endE:
	.zero		1
	.type		_ZN39_INTERNAL_0f2c53b5_4_k_cu_0d8428da_27904cuda3std3__419piecewise_constructE,@object
	.size		_ZN39_INTERNAL_0f2c53b5_4_k_cu_0d8428da_27904cuda3std3__419piecewise_constructE,(_ZN39_INTERNAL_0f2c53b5_4_k_cu_0d8428da_27904cuda3std3__45__cpo4cendE - _ZN39_INTERNAL_0f2c53b5_4_k_cu_0d8428da_27904cuda3std3__419piecewise_constructE)
_ZN39_INTERNAL_0f2c53b5_4_k_cu_0d8428da_27904cuda3std3__419piecewise_constructE:
	.zero		1
	.type		_ZN39_INTERNAL_0f2c53b5_4_k_cu_0d8428da_27904cuda3std3__45__cpo4cendE,@object
	.size		_ZN39_INTERNAL_0f2c53b5_4_k_cu_0d8428da_27904cuda3std3__45__cpo4cendE,(_ZN39_INTERNAL_0f2c53b5_4_k_cu_0d8428da_27904cuda3std6ranges3__45__cpo4swapE - _ZN39_INTERNAL_0f2c53b5_4_k_cu_0d8428da_27904cuda3std3__45__cpo4cendE)
_ZN39_INTERNAL_0f2c53b5_4_k_cu_0d8428da_27904cuda3std3__45__cpo4cendE:
	.zero		1
	.type		_ZN39_INTERNAL_0f2c53b5_4_k_cu_0d8428da_27904cuda3std6ranges3__45__cpo4swapE,@object
	.size		_ZN39_INTERNAL_0f2c53b5_4_k_cu_0d8428da_27904cuda3std6ranges3__45__cpo4swapE,(.L_7 - _ZN39_INTERNAL_0f2c53b5_4_k_cu_0d8428da_27904cuda3std6ranges3__45__cpo4swapE)
_ZN39_INTERNAL_0f2c53b5_4_k_cu_0d8428da_27904cuda3std6ranges3__45__cpo4swapE:
	.zero		1
.L_7:


//--------------------- .nv.constant0._ZN7cutlass13device_kernelINS_4conv6kernel13ConvUniversalINS1_16ConvProblemShapeILNS1_8OperatorE2ELi2EEENS1_10collective14CollectiveConvINS1_46MainloopSm90TmaGmmaWarpSpecializedImplicitGemmILS5_2ELi18ELi2EN4cute5tupleIJNSA_1CILi1EEESD_SD_EEENS1_36KernelImplicitTmaWarpSpecializedSm90ELi1EEENSB_IJNSC_ILi128EEENSB_IJNSC_ILi64EEEEEENSB_IJNSC_ILi32EEEEEEEEENS_10bfloat16_tESN_NSA_8TiledMMAINSA_8MMA_AtomIJNSA_4SM904GMMA27MMA_64x64x16_F32BF16BF16_SSILNSR_5MajorE1ELST_1ELNSR_7ScaleInE1ELSU_1EEEEEENSA_6LayoutISE_NSB_IJNSC_ILi0EEESY_SY_EEEEENSB_IJNSA_10UnderscoreES11_S11_EEEEENS7_6detail26Sm90ImplicitGemmTileTraitsINSA_13SM90_TMA_LOADENSA_14ComposedLayoutINSA_7SwizzleILi3ELi4ELi3EEENSA_18smem_ptr_flag_bitsILi16EEENSX_INSB_IJNSB_IJSI_NSC_ILi2EEEEEENSB_IJNSC_ILi8EEENSC_ILi4EEEEEENSB_IJSD_NSC_ILi18EEEEEEEEENSB_IJNSB_IJSD_NSC_ILi2048EEEEEENSB_IJSI_NSC_ILi512EEEEEENSB_IJSY_NSC_ILi4096EEEEEEEEEEEEEvEENS15_INSA_20SM90_TMA_LOAD_IM2COLENS17_IS19_S1B_NSX_INSB_IJNSB_IJSI_SD_EEES1G_S1I_EEENSB_IJNSB_IJSD_SY_EEES1N_NSB_IJSY_S1K_EEEEEEEEEEvEEEENS_8epilogue10collective6detail29Sm90TmaWarpSpecializedAdapterINS25_15DefaultEpilogueISN_NSB_IJlNSB_IJSD_llEEESY_EEES2A_NS24_6thread17LinearCombinationISN_Li1EffLNS2B_9ScaleType4KindE0ELNS_15FloatRoundStyleE2ESN_EENS_4gemm15EpilogueDefaultEEEEEvvEEEEvNT_6ParamsE --------------------------
	.section	.nv.constant0._ZN7cutlass13device_kernelINS_4conv6kernel13ConvUniversalINS1_16ConvProblemShapeILNS1_8OperatorE2ELi2EEENS1_10collective14CollectiveConvINS1_46MainloopSm90TmaGmmaWarpSpecializedImplicitGemmILS5_2ELi18ELi2EN4cute5tupleIJNSA_1CILi1EEESD_SD_EEENS1_36KernelImplicitTmaWarpSpecializedSm90ELi1EEENSB_IJNSC_ILi128EEENSB_IJNSC_ILi64EEEEEENSB_IJNSC_ILi32EEEEEEEEENS_10bfloat16_tESN_NSA_8TiledMMAINSA_8MMA_AtomIJNSA_4SM904GMMA27MMA_64x64x16_F32BF16BF16_SSILNSR_5MajorE1ELST_1ELNSR_7ScaleInE1ELSU_1EEEEEENSA_6LayoutISE_NSB_IJNSC_ILi0EEESY_SY_EEEEENSB_IJNSA_10UnderscoreES11_S11_EEEEENS7_6detail26Sm90ImplicitGemmTileTraitsINSA_13SM90_TMA_LOADENSA_14ComposedLayoutINSA_7SwizzleILi3ELi4ELi3EEENSA_18smem_ptr_flag_bitsILi16EEENSX_INSB_IJNSB_IJSI_NSC_ILi2EEEEEENSB_IJNSC_ILi8EEENSC_ILi4EEEEEENSB_IJSD_NSC_ILi18EEEEEEEEENSB_IJNSB_IJSD_NSC_ILi2048EEEEEENSB_IJSI_NSC_ILi512EEEEEENSB_IJSY_NSC_ILi4096EEEEEEEEEEEEEvEENS15_INSA_20SM90_TMA_LOAD_IM2COLENS17_IS19_S1B_NSX_INSB_IJNSB_IJSI_SD_EEES1G_S1I_EEENSB_IJNSB_IJSD_SY_EEES1N_NSB_IJSY_S1K_EEEEEEEEEEvEEEENS_8epilogue10collective6detail29Sm90TmaWarpSpecializedAdapterINS25_15DefaultEpilogueISN_NSB_IJlNSB_IJSD_llEEESY_EEES2A_NS24_6thread17LinearCombinationISN_Li1EffLNS2B_9ScaleType4KindE0ELNS_15FloatRoundStyleE2ESN_EENS_4gemm15EpilogueDefaultEEEEEvvEEEEvNT_6ParamsE,"a",@progbits
	.sectionflags	@""
	.align	4
.nv.constant0._ZN7cutlass13device_kernelINS_4conv6kernel13ConvUniversalINS1_16ConvProblemShapeILNS1_8OperatorE2ELi2EEENS1_10collective14CollectiveConvINS1_46MainloopSm90TmaGmmaWarpSpecializedImplicitGemmILS5_2ELi18ELi2EN4cute5tupleIJNSA_1CILi1EEESD_SD_EEENS1_36KernelImplicitTmaWarpSpecializedSm90ELi1EEENSB_IJNSC_ILi128EEENSB_IJNSC_ILi64EEEEEENSB_IJNSC_ILi32EEEEEEEEENS_10bfloat16_tESN_NSA_8TiledMMAINSA_8MMA_AtomIJNSA_4SM904GMMA27MMA_64x64x16_F32BF16BF16_SSILNSR_5MajorE1ELST_1ELNSR_7ScaleInE1ELSU_1EEEEEENSA_6LayoutISE_NSB_IJNSC_ILi0EEESY_SY_EEEEENSB_IJNSA_10UnderscoreES11_S11_EEEEENS7_6detail26Sm90ImplicitGemmTileTraitsINSA_13SM90_TMA_LOADENSA_14ComposedLayoutINSA_7SwizzleILi3ELi4ELi3EEENSA_18smem_ptr_flag_bitsILi16EEENSX_INSB_IJNSB_IJSI_NSC_ILi2EEEEEENSB_IJNSC_ILi8EEENSC_ILi4EEEEEENSB_IJSD_NSC_ILi18EEEEEEEEENSB_IJNSB_IJSD_NSC_ILi2048EEEEEENSB_IJSI_NSC_ILi512EEEEEENSB_IJSY_NSC_ILi4096EEEEEEEEEEEEEvEENS15_INSA_20SM90_TMA_LOAD_IM2COLENS17_IS19_S1B_NSX_INSB_IJNSB_IJSI_SD_EEES1G_S1I_EEENSB_IJNSB_IJSD_SY_EEES1N_NSB_IJSY_S1K_EEEEEEEEEEvEEEENS_8epilogue10collective6detail29Sm90TmaWarpSpecializedAdapterINS25_15DefaultEpilogueISN_NSB_IJlNSB_IJSD_llEEESY_EEES2A_NS24_6thread17LinearCombinationISN_Li1EffLNS2B_9ScaleType4KindE0ELNS_15FloatRoundStyleE2ESN_EENS_4gemm15EpilogueDefaultEEEEEvvEEEEvNT_6ParamsE:
	.zero		1536


//--------------------- SYMBOLS --------------------------

	.type		.nv.reservedSmem.offset0,@object
	.size		.nv.reservedSmem.offset0,0x4
